// auto-generated by cutlass_sweep.conv — config: {"arch": "sm_90", "cluster_m": 1, "cluster_n": 1, "conv_kind": "fprop", "dtype": "e4m3", "ndim": 2, "tile_k": 32, "tile_m": 128, "tile_n": 128}
#include "cutlass/cutlass.h"
#include "cute/tensor.hpp"
#include "cutlass/kernel_hardware_info.hpp"
#include "cutlass/conv/convolution.h"
#include "cutlass/conv/dispatch_policy.hpp"
#include "cutlass/conv/collective/collective_builder.hpp"
#include "cutlass/conv/kernel/conv_universal.hpp"
#include "cutlass/conv/device/conv_universal_adapter.hpp"
#include "cutlass/epilogue/collective/collective_builder.hpp"

using namespace cute;
using Elem = cutlass::float_e4m3_t;
using Acc  = float;
using LayoutAB = cutlass::layout::TensorNHWC;
using LayoutC  = cutlass::layout::TensorNHWC;
constexpr auto ConvOp = cutlass::conv::Operator::kFprop;
using TileShape    = Shape<_128, _128, Shape<_32>>;
using ClusterShape = Shape<_1, _1, _1>;

using CollectiveEpilogue = typename cutlass::epilogue::collective::CollectiveBuilder<
    cutlass::arch::Sm90, cutlass::arch::OpClassTensorOp,
    TileShape, ClusterShape,
    cutlass::epilogue::collective::EpilogueTileAuto,
    Acc, Acc,
    Elem, LayoutC, 128 / cutlass::sizeof_bits<Elem>::value,
    Elem, LayoutC, 128 / cutlass::sizeof_bits<Elem>::value,
    cutlass::epilogue::collective::EpilogueScheduleAuto
  >::CollectiveOp;

using CollectiveMainloop = typename cutlass::conv::collective::CollectiveBuilder<
    cutlass::arch::Sm90, cutlass::arch::OpClassTensorOp, ConvOp,
    Elem, LayoutAB, 128 / cutlass::sizeof_bits<Elem>::value,
    Elem, LayoutAB, 128 / cutlass::sizeof_bits<Elem>::value,
    Acc,
    TileShape, ClusterShape,
    cutlass::conv::collective::StageCountAutoCarveout<
        static_cast<int>(sizeof(typename CollectiveEpilogue::SharedStorage))>,
    cutlass::conv::collective::KernelScheduleAuto
  >::CollectiveOp;

using ProblemShape = cutlass::conv::ConvProblemShape<
    ConvOp, CollectiveMainloop::DispatchPolicy::NumSpatialDimensions>;
using ConvKernel = cutlass::conv::kernel::ConvUniversal<
    ProblemShape, CollectiveMainloop, CollectiveEpilogue>;
using Conv = cutlass::conv::device::ConvUniversalAdapter<ConvKernel>;

auto* _anchor = &cutlass::device_kernel<ConvKernel>;


// ===== COMPILED SASS (sm_90a) =====

	.target	sm_90a

	.elftype	@"ET_EXEC"


//--------------------- .note.nv.tkinfo           --------------------------
	.section	.note.nv.tkinfo,"",@"SHT_NOTE"
	.sectionflags	@"SHF_NOTE_NV_TKINFO"
	.tkinfo
        /*0018*/ 	.word	0x00000002
        /*0030*/ 	.string	""
        /*0030*/ 	.string	"ptxas"
        /*0030*/ 	.string	"Cuda compilation tools, release 13.0, V13.0.88"
        /*0030*/ 	.string	"Build cuda_13.0.r13.0/compiler.36424714_0"
        /*0030*/ 	.string	"-arch sm_90a -m 64 "



//--------------------- .note.nv.cuinfo           --------------------------
	.section	.note.nv.cuinfo,"",@"SHT_NOTE"
	.sectionflags	@"SHF_NOTE_NV_CUINFO"
        /*0018*/ 	.short	0x0002
        /*001a*/ 	.short	0x005a
        /*001c*/ 	.short	0x0082
	.zero		2


//--------------------- .nv.info                  --------------------------
	.section	.nv.info,"",@"SHT_CUDA_INFO"
	.align	4


	//----- nvinfo : EIATTR_REGCOUNT
	.align		4
        /*0000*/ 	.byte	0x04, 0x2f
        /*0002*/ 	.short	(.L_12 - .L_11)
	.align		4
.L_11:
        /*0004*/ 	.word	index@(_ZN7cutlass13device_kernelINS_4conv6kernel13ConvUniversalINS1_16ConvProblemShapeILNS1_8OperatorE0ELi2EEENS1_10collective14CollectiveConvINS1_46MainloopSm90TmaGmmaWarpSpecializedImplicitGemmILS5_0ELi28ELi2EN4cute5tupleIJNSA_1CILi1EEESD_SD_EEENS1_36KernelImplicitTmaWarpSpecializedSm90ELi1EEENSB_IJNSC_ILi128EEESH_NSB_IJNSC_ILi32EEEEEEEEENS_12float_e4m3_tESL_NSA_8TiledMMAINSA_8MMA_AtomIJNSA_4SM904GMMA31MMA_64x128x32_F32E4M3E4M3_SS_TNILNSP_7ScaleInE1ELSR_1EEEEEENSA_6LayoutISE_NSB_IJNSC_ILi0EEESV_SV_EEEEENSB_IJNSA_10UnderscoreESY_SY_EEEEENS7_6detail26Sm90ImplicitGemmTileTraitsINSA_20SM90_TMA_LOAD_IM2COLENSA_14ComposedLayoutINSA_7SwizzleILi1ELi4ELi3EEENSA_18smem_ptr_flag_bitsILi8EEENSU_INSB_IJNSB_IJNSC_ILi8EEENSC_ILi16EEEEEENSB_IJSI_SD_EEENSB_IJSD_NSC_ILi28EEEEEEEEENSB_IJNSB_IJSI_NSC_ILi256EEEEEENSB_IJSD_SV_EEENSB_IJSV_NSC_ILi4096EEEEEEEEEEEEEvEENS12_INSA_13SM90_TMA_LOADES1N_vEEEENS_8epilogue10collective6detail29Sm90TmaWarpSpecializedAdapterINS1T_15DefaultEpilogueISL_NSB_IJNSB_IJlllEEESD_SV_EEES1Y_NS1S_6thread17LinearCombinationISL_Li1EffLNS1Z_9ScaleType4KindE0ELNS_15FloatRoundStyleE2ESL_EENS_4gemm15EpilogueDefaultEEEEEvvEEEEvNT_6ParamsE)
        /*0008*/ 	.word	0x0000009a


	//----- nvinfo : EIATTR_FRAME_SIZE
	.align		4
.L_12:
        /*000c*/ 	.byte	0x04, 0x11
        /*000e*/ 	.short	(.L_14 - .L_13)
	.align		4
.L_13:
        /*0010*/ 	.word	index@(_ZN7cutlass13device_kernelINS_4conv6kernel13ConvUniversalINS1_16ConvProblemShapeILNS1_8OperatorE0ELi2EEENS1_10collective14CollectiveConvINS1_46MainloopSm90TmaGmmaWarpSpecializedImplicitGemmILS5_0ELi28ELi2EN4cute5tupleIJNSA_1CILi1EEESD_SD_EEENS1_36KernelImplicitTmaWarpSpecializedSm90ELi1EEENSB_IJNSC_ILi128EEESH_NSB_IJNSC_ILi32EEEEEEEEENS_12float_e4m3_tESL_NSA_8TiledMMAINSA_8MMA_AtomIJNSA_4SM904GMMA31MMA_64x128x32_F32E4M3E4M3_SS_TNILNSP_7ScaleInE1ELSR_1EEEEEENSA_6LayoutISE_NSB_IJNSC_ILi0EEESV_SV_EEEEENSB_IJNSA_10UnderscoreESY_SY_EEEEENS7_6detail26Sm90ImplicitGemmTileTraitsINSA_20SM90_TMA_LOAD_IM2COLENSA_14ComposedLayoutINSA_7SwizzleILi1ELi4ELi3EEENSA_18smem_ptr_flag_bitsILi8EEENSU_INSB_IJNSB_IJNSC_ILi8EEENSC_ILi16EEEEEENSB_IJSI_SD_EEENSB_IJSD_NSC_ILi28EEEEEEEEENSB_IJNSB_IJSI_NSC_ILi256EEEEEENSB_IJSD_SV_EEENSB_IJSV_NSC_ILi4096EEEEEEEEEEEEEvEENS12_INSA_13SM90_TMA_LOADES1N_vEEEENS_8epilogue10collective6detail29Sm90TmaWarpSpecializedAdapterINS1T_15DefaultEpilogueISL_NSB_IJNSB_IJlllEEESD_SV_EEES1Y_NS1S_6thread17LinearCombinationISL_Li1EffLNS1Z_9ScaleType4KindE0ELNS_15FloatRoundStyleE2ESL_EENS_4gemm15EpilogueDefaultEEEEEvvEEEEvNT_6ParamsE)
        /*0014*/ 	.word	0x00000000


	//----- nvinfo : EIATTR_MIN_STACK_SIZE
	.align		4
.L_14:
        /*0018*/ 	.byte	0x04, 0x12
        /*001a*/ 	.short	(.L_16 - .L_15)
	.align		4
.L_15:
        /*001c*/ 	.word	index@(_ZN7cutlass13device_kernelINS_4conv6kernel13ConvUniversalINS1_16ConvProblemShapeILNS1_8OperatorE0ELi2EEENS1_10collective14CollectiveConvINS1_46MainloopSm90TmaGmmaWarpSpecializedImplicitGemmILS5_0ELi28ELi2EN4cute5tupleIJNSA_1CILi1EEESD_SD_EEENS1_36KernelImplicitTmaWarpSpecializedSm90ELi1EEENSB_IJNSC_ILi128EEESH_NSB_IJNSC_ILi32EEEEEEEEENS_12float_e4m3_tESL_NSA_8TiledMMAINSA_8MMA_AtomIJNSA_4SM904GMMA31MMA_64x128x32_F32E4M3E4M3_SS_TNILNSP_7ScaleInE1ELSR_1EEEEEENSA_6LayoutISE_NSB_IJNSC_ILi0EEESV_SV_EEEEENSB_IJNSA_10UnderscoreESY_SY_EEEEENS7_6detail26Sm90ImplicitGemmTileTraitsINSA_20SM90_TMA_LOAD_IM2COLENSA_14ComposedLayoutINSA_7SwizzleILi1ELi4ELi3EEENSA_18smem_ptr_flag_bitsILi8EEENSU_INSB_IJNSB_IJNSC_ILi8EEENSC_ILi16EEEEEENSB_IJSI_SD_EEENSB_IJSD_NSC_ILi28EEEEEEEEENSB_IJNSB_IJSI_NSC_ILi256EEEEEENSB_IJSD_SV_EEENSB_IJSV_NSC_ILi4096EEEEEEEEEEEEEvEENS12_INSA_13SM90_TMA_LOADES1N_vEEEENS_8epilogue10collective6detail29Sm90TmaWarpSpecializedAdapterINS1T_15DefaultEpilogueISL_NSB_IJNSB_IJlllEEESD_SV_EEES1Y_NS1S_6thread17LinearCombinationISL_Li1EffLNS1Z_9ScaleType4KindE0ELNS_15FloatRoundStyleE2ESL_EENS_4gemm15EpilogueDefaultEEEEEvvEEEEvNT_6ParamsE)
        /*0020*/ 	.word	0x00000000
.L_16:


//--------------------- .nv.compat                --------------------------
	.section	.nv.compat,"",@"SHT_CUDA_COMPAT_INFO"
	.align	4
        /*0000*/ 	.byte	0x02, 0x09, 0x01, 0x00, 0x02, 0x02, 0x04, 0x00, 0x02, 0x05, 0x05, 0x00, 0x03, 0x07, 0x01, 0x01
        /*0010*/ 	.byte	0x02, 0x03, 0x01, 0x00, 0x02, 0x06, 0x01, 0x00, 0x04, 0x0b, 0x08, 0x00, 0x00, 0x00, 0x00, 0x00
        /*0020*/ 	.byte	0x00, 0x00, 0x00, 0x00


//--------------------- .nv.info._ZN7cutlass13device_kernelINS_4conv6kernel13ConvUniversalINS1_16ConvProblemShapeILNS1_8OperatorE0ELi2EEENS1_10collective14CollectiveConvINS1_46MainloopSm90TmaGmmaWarpSpecializedImplicitGemmILS5_0ELi28ELi2EN4cute5tupleIJNSA_1CILi1EEESD_SD_EEENS1_36KernelImplicitTmaWarpSpecializedSm90ELi1EEENSB_IJNSC_ILi128EEESH_NSB_IJNSC_ILi32EEEEEEEEENS_12float_e4m3_tESL_NSA_8TiledMMAINSA_8MMA_AtomIJNSA_4SM904GMMA31MMA_64x128x32_F32E4M3E4M3_SS_TNILNSP_7ScaleInE1ELSR_1EEEEEENSA_6LayoutISE_NSB_IJNSC_ILi0EEESV_SV_EEEEENSB_IJNSA_10UnderscoreESY_SY_EEEEENS7_6detail26Sm90ImplicitGemmTileTraitsINSA_20SM90_TMA_LOAD_IM2COLENSA_14ComposedLayoutINSA_7SwizzleILi1ELi4ELi3EEENSA_18smem_ptr_flag_bitsILi8EEENSU_INSB_IJNSB_IJNSC_ILi8EEENSC_ILi16EEEEEENSB_IJSI_SD_EEENSB_IJSD_NSC_ILi28EEEEEEEEENSB_IJNSB_IJSI_NSC_ILi256EEEEEENSB_IJSD_SV_EEENSB_IJSV_NSC_ILi4096EEEEEEEEEEEEEvEENS12_INSA_13SM90_TMA_LOADES1N_vEEEENS_8epilogue10collective6detail29Sm90TmaWarpSpecializedAdapterINS1T_15DefaultEpilogueISL_NSB_IJNSB_IJlllEEESD_SV_EEES1Y_NS1S_6thread17LinearCombinationISL_Li1EffLNS1Z_9ScaleType4KindE0ELNS_15FloatRoundStyleE2ESL_EENS_4gemm15EpilogueDefaultEEEEEvvEEEEvNT_6ParamsE --------------------------
	.section	.nv.info._ZN7cutlass13device_kernelINS_4conv6kernel13ConvUniversalINS1_16ConvProblemShapeILNS1_8OperatorE0ELi2EEENS1_10collective14CollectiveConvINS1_46MainloopSm90TmaGmmaWarpSpecializedImplicitGemmILS5_0ELi28ELi2EN4cute5tupleIJNSA_1CILi1EEESD_SD_EEENS1_36KernelImplicitTmaWarpSpecializedSm90ELi1EEENSB_IJNSC_ILi128EEESH_NSB_IJNSC_ILi32EEEEEEEEENS_12float_e4m3_tESL_NSA_8TiledMMAINSA_8MMA_AtomIJNSA_4SM904GMMA31MMA_64x128x32_F32E4M3E4M3_SS_TNILNSP_7ScaleInE1ELSR_1EEEEEENSA_6LayoutISE_NSB_IJNSC_ILi0EEESV_SV_EEEEENSB_IJNSA_10UnderscoreESY_SY_EEEEENS7_6detail26Sm90ImplicitGemmTileTraitsINSA_20SM90_TMA_LOAD_IM2COLENSA_14ComposedLayoutINSA_7SwizzleILi1ELi4ELi3EEENSA_18smem_ptr_flag_bitsILi8EEENSU_INSB_IJNSB_IJNSC_ILi8EEENSC_ILi16EEEEEENSB_IJSI_SD_EEENSB_IJSD_NSC_ILi28EEEEEEEEENSB_IJNSB_IJSI_NSC_ILi256EEEEEENSB_IJSD_SV_EEENSB_IJSV_NSC_ILi4096EEEEEEEEEEEEEvEENS12_INSA_13SM90_TMA_LOADES1N_vEEEENS_8epilogue10collective6detail29Sm90TmaWarpSpecializedAdapterINS1T_15DefaultEpilogueISL_NSB_IJNSB_IJlllEEESD_SV_EEES1Y_NS1S_6thread17LinearCombinationISL_Li1EffLNS1Z_9ScaleType4KindE0ELNS_15FloatRoundStyleE2ESL_EENS_4gemm15EpilogueDefaultEEEEEvvEEEEvNT_6ParamsE,"",@"SHT_CUDA_INFO"
	.sectionflags	@""
	.align	4


	//----- nvinfo : EIATTR_CUDA_API_VERSION
	.align		4
        /*0000*/ 	.byte	0x04, 0x37
        /*0002*/ 	.short	(.L_18 - .L_17)
.L_17:
        /*0004*/ 	.word	0x00000082


	//----- nvinfo : EIATTR_KPARAM_INFO
	.align		4
.L_18:
        /*0008*/ 	.byte	0x04, 0x17
        /*000a*/ 	.short	(.L_20 - .L_19)
.L_19:
        /*000c*/ 	.word	0x00000000
        /*0010*/ 	.short	0x0000
        /*0012*/ 	.short	0x0070
        /*0014*/ 	.byte	0x00, 0xf0, 0x01, 0x0e


	//----- nvinfo : EIATTR_SPARSE_MMA_MASK
	.align		4
.L_20:
        /*0018*/ 	.byte	0x03, 0x50
        /*001a*/ 	.short	0x0000


	//----- nvinfo : EIATTR_MAXREG_COUNT
	.align		4
        /*001c*/ 	.byte	0x03, 0x1b
        /*001e*/ 	.short	0x00ff


	//----- nvinfo : EIATTR_NUM_BARRIERS
	.align		4
        /*0020*/ 	.byte	0x02, 0x4c
        /*0022*/ 	.byte	0x01
	.zero		1


	//----- nvinfo : EIATTR_MERCURY_ISA_VERSION
	.align		4
        /*0024*/ 	.byte	0x03, 0x5f
        /*0026*/ 	.short	0x0101


	//----- nvinfo : EIATTR_COOP_GROUP_MASK_REGIDS
	.align		4
        /*0028*/ 	.byte	0x04, 0x29
        /*002a*/ 	.short	(.L_22 - .L_21)


	//   ....[0]....
.L_21:
        /*002c*/ 	.word	0xffffffff


	//   ....[1]....
        /*0030*/ 	.word	0xffffffff


	//   ....[2]....
        /*0034*/ 	.word	0xffffffff


	//----- nvinfo : EIATTR_COOP_GROUP_INSTR_OFFSETS
	.align		4
.L_22:
        /*0038*/ 	.byte	0x04, 0x28
        /*003a*/ 	.short	(.L_24 - .L_23)


	//   ....[0]....
.L_23:
        /*003c*/ 	.word	0x00000060


	//   ....[1]....
        /*0040*/ 	.word	0x00000070


	//   ....[2]....
        /*0044*/ 	.word	0x00000130


	//----- nvinfo : EIATTR_MBARRIER_INSTR_OFFSETS
	.align		4
.L_24:
        /*0048*/ 	.byte	0x04, 0x39
        /*004a*/ 	.short	(.L_26 - .L_25)


	//   ....[0]....
.L_25:
        /*004c*/ 	.word	0x00000270
        /*0050*/ 	.word	0x000000ff
        /*0054*/ 	.word	0x00038000
        /*0058*/ 	.short	0x0100
        /*005a*/ 	.byte	0x08
	.zero		1


	//   ....[1]....
        /*005c*/ 	.word	0x00000280
        /*0060*/ 	.word	0x000000ff
        /*0064*/ 	.word	0x000380e0
        /*0068*/ 	.short	0x0100
        /*006a*/ 	.byte	0x08
	.zero		1


	//   ....[2]....
        /*006c*/ 	.word	0x00000290
        /*0070*/ 	.word	0x000000ff
        /*0074*/ 	.word	0x00038008
        /*0078*/ 	.short	0x0100
        /*007a*/ 	.byte	0x08
	.zero		1


	//   ....[3]....
        /*007c*/ 	.word	0x000002a0
        /*0080*/ 	.word	0x000000ff
        /*0084*/ 	.word	0x000380e8
        /*0088*/ 	.short	0x0100
        /*008a*/ 	.byte	0x08
	.zero		1


	//   ....[4]....
        /*008c*/ 	.word	0x000002b0
        /*0090*/ 	.word	0x000000ff
        /*0094*/ 	.word	0x00038010
        /*0098*/ 	.short	0x0100
        /*009a*/ 	.byte	0x08
	.zero		1


	//   ....[5]....
        /*009c*/ 	.word	0x000002c0
        /*00a0*/ 	.word	0x000000ff
        /*00a4*/ 	.word	0x000380f0
        /*00a8*/ 	.short	0x0100
        /*00aa*/ 	.byte	0x08
	.zero		1


	//   ....[6]....
        /*00ac*/ 	.word	0x000002d0
        /*00b0*/ 	.word	0x000000ff
        /*00b4*/ 	.word	0x00038018
        /*00b8*/ 	.short	0x0100
        /*00ba*/ 	.byte	0x08
	.zero		1


	//   ....[7]....
        /*00bc*/ 	.word	0x000002e0
        /*00c0*/ 	.word	0x000000ff
        /*00c4*/ 	.word	0x000380f8
        /*00c8*/ 	.short	0x0100
        /*00ca*/ 	.byte	0x08
	.zero		1


	//   ....[8]....
        /*00cc*/ 	.word	0x000002f0
        /*00d0*/ 	.word	0x000000ff
        /*00d4*/ 	.word	0x00038020
        /*00d8*/ 	.short	0x0100
        /*00da*/ 	.byte	0x08
	.zero		1


	//   ....[9]....
        /*00dc*/ 	.word	0x00000300
        /*00e0*/ 	.word	0x000000ff
        /*00e4*/ 	.word	0x00038100
        /*00e8*/ 	.short	0x0100
        /*00ea*/ 	.byte	0x08
	.zero		1


	//   ....[10]....
        /*00ec*/ 	.word	0x00000310
        /*00f0*/ 	.word	0x000000ff
        /*00f4*/ 	.word	0x00038028
        /*00f8*/ 	.short	0x0100
        /*00fa*/ 	.byte	0x08
	.zero		1


	//   ....[11]....
        /*00fc*/ 	.word	0x00000320
        /*0100*/ 	.word	0x000000ff
        /*0104*/ 	.word	0x00038108
        /*0108*/ 	.short	0x0100
        /*010a*/ 	.byte	0x08
	.zero		1


	//   ....[12]....
        /*010c*/ 	.word	0x00000330
        /*0110*/ 	.word	0x000000ff
        /*0114*/ 	.word	0x00038030
        /*0118*/ 	.short	0x0100
        /*011a*/ 	.byte	0x08
	.zero		1


	//   ....[13]....
        /*011c*/ 	.word	0x00000340
        /*0120*/ 	.word	0x000000ff
        /*0124*/ 	.word	0x00038110
        /*0128*/ 	.short	0x0100
        /*012a*/ 	.byte	0x08
	.zero		1


	//   ....[14]....
        /*012c*/ 	.word	0x00000350
        /*0130*/ 	.word	0x000000ff
        /*0134*/ 	.word	0x00038038
        /*0138*/ 	.short	0x0100
        /*013a*/ 	.byte	0x08
	.zero		1


	//   ....[15]....
        /*013c*/ 	.word	0x00000360
        /*0140*/ 	.word	0x000000ff
        /*0144*/ 	.word	0x00038118
        /*0148*/ 	.short	0x0100
        /*014a*/ 	.byte	0x08
	.zero		1


	//   ....[16]....
        /*014c*/ 	.word	0x00000370
        /*0150*/ 	.word	0x000000ff
        /*0154*/ 	.word	0x00038040
        /*0158*/ 	.short	0x0100
        /*015a*/ 	.byte	0x08
	.zero		1


	//   ....[17]....
        /*015c*/ 	.word	0x00000380
        /*0160*/ 	.word	0x000000ff
        /*0164*/ 	.word	0x00038120
        /*0168*/ 	.short	0x0100
        /*016a*/ 	.byte	0x08
	.zero		1


	//   ....[18]....
        /*016c*/ 	.word	0x00000390
        /*0170*/ 	.word	0x000000ff
        /*0174*/ 	.word	0x00038048
        /*0178*/ 	.short	0x0100
        /*017a*/ 	.byte	0x08
	.zero		1


	//   ....[19]....
        /*017c*/ 	.word	0x000003a0
        /*0180*/ 	.word	0x000000ff
        /*0184*/ 	.word	0x00038128
        /*0188*/ 	.short	0x0100
        /*018a*/ 	.byte	0x08
	.zero		1


	//   ....[20]....
        /*018c*/ 	.word	0x000003b0
        /*0190*/ 	.word	0x000000ff
        /*0194*/ 	.word	0x00038050
        /*0198*/ 	.short	0x0100
        /*019a*/ 	.byte	0x08
	.zero		1


	//   ....[21]....
        /*019c*/ 	.word	0x000003c0
        /*01a0*/ 	.word	0x000000ff
        /*01a4*/ 	.word	0x00038130
        /*01a8*/ 	.short	0x0100
        /*01aa*/ 	.byte	0x08
	.zero		1


	//   ....[22]....
        /*01ac*/ 	.word	0x000003d0
        /*01b0*/ 	.word	0x000000ff
        /*01b4*/ 	.word	0x00038058
        /*01b8*/ 	.short	0x0100
        /*01ba*/ 	.byte	0x08
	.zero		1


	//   ....[23]....
        /*01bc*/ 	.word	0x000003e0
        /*01c0*/ 	.word	0x000000ff
        /*01c4*/ 	.word	0x00038138
        /*01c8*/ 	.short	0x0100
        /*01ca*/ 	.byte	0x08
	.zero		1


	//   ....[24]....
        /*01cc*/ 	.word	0x000003f0
        /*01d0*/ 	.word	0x000000ff
        /*01d4*/ 	.word	0x00038060
        /*01d8*/ 	.short	0x0100
        /*01da*/ 	.byte	0x08
	.zero		1


	//   ....[25]....
        /*01dc*/ 	.word	0x00000400
        /*01e0*/ 	.word	0x000000ff
        /*01e4*/ 	.word	0x00038140
        /*01e8*/ 	.short	0x0100
        /*01ea*/ 	.byte	0x08
	.zero		1


	//   ....[26]....
        /*01ec*/ 	.word	0x00000410
        /*01f0*/ 	.word	0x000000ff
        /*01f4*/ 	.word	0x00038068
        /*01f8*/ 	.short	0x0100
        /*01fa*/ 	.byte	0x08
	.zero		1


	//   ....[27]....
        /*01fc*/ 	.word	0x00000420
        /*0200*/ 	.word	0x000000ff
        /*0204*/ 	.word	0x00038148
        /*0208*/ 	.short	0x0100
        /*020a*/ 	.byte	0x08
	.zero		1


	//   ....[28]....
        /*020c*/ 	.word	0x00000430
        /*0210*/ 	.word	0x000000ff
        /*0214*/ 	.word	0x00038070
        /*0218*/ 	.short	0x0100
        /*021a*/ 	.byte	0x08
	.zero		1


	//   ....[29]....
        /*021c*/ 	.word	0x00000440
        /*0220*/ 	.word	0x000000ff
        /*0224*/ 	.word	0x00038150
        /*0228*/ 	.short	0x0100
        /*022a*/ 	.byte	0x08
	.zero		1


	//   ....[30]....
        /*022c*/ 	.word	0x00000450
        /*0230*/ 	.word	0x000000ff
        /*0234*/ 	.word	0x00038078
        /*0238*/ 	.short	0x0100
        /*023a*/ 	.byte	0x08
	.zero		1


	//   ....[31]....
        /*023c*/ 	.word	0x00000460
        /*0240*/ 	.word	0x000000ff
        /*0244*/ 	.word	0x00038158
        /*0248*/ 	.short	0x0100
        /*024a*/ 	.byte	0x08
	.zero		1


	//   ....[32]....
        /*024c*/ 	.word	0x00000470
        /*0250*/ 	.word	0x000000ff
        /*0254*/ 	.word	0x00038080
        /*0258*/ 	.short	0x0100
        /*025a*/ 	.byte	0x08
	.zero		1


	//   ....[33]....
        /*025c*/ 	.word	0x00000480
        /*0260*/ 	.word	0x000000ff
        /*0264*/ 	.word	0x00038160
        /*0268*/ 	.short	0x0100
        /*026a*/ 	.byte	0x08
	.zero		1


	//   ....[34]....
        /*026c*/ 	.word	0x00000490
        /*0270*/ 	.word	0x000000ff
        /*0274*/ 	.word	0x00038088
        /*0278*/ 	.short	0x0100
        /*027a*/ 	.byte	0x08
	.zero		1


	//   ....[35]....
        /*027c*/ 	.word	0x000004a0
        /*0280*/ 	.word	0x000000ff
        /*0284*/ 	.word	0x00038168
        /*0288*/ 	.short	0x0100
        /*028a*/ 	.byte	0x08
	.zero		1


	//   ....[36]....
        /*028c*/ 	.word	0x000004b0
        /*0290*/ 	.word	0x000000ff
        /*0294*/ 	.word	0x00038090
        /*0298*/ 	.short	0x0100
        /*029a*/ 	.byte	0x08
	.zero		1


	//   ....[37]....
        /*029c*/ 	.word	0x000004c0
        /*02a0*/ 	.word	0x000000ff
        /*02a4*/ 	.word	0x00038170
        /*02a8*/ 	.short	0x0100
        /*02aa*/ 	.byte	0x08
	.zero		1


	//   ....[38]....
        /*02ac*/ 	.word	0x000004d0
        /*02b0*/ 	.word	0x000000ff
        /*02b4*/ 	.word	0x00038098
        /*02b8*/ 	.short	0x0100
        /*02ba*/ 	.byte	0x08
	.zero		1


	//   ....[39]....
        /*02bc*/ 	.word	0x000004e0
        /*02c0*/ 	.word	0x000000ff
        /*02c4*/ 	.word	0x00038178
        /*02c8*/ 	.short	0x0100
        /*02ca*/ 	.byte	0x08
	.zero		1


	//   ....[40]....
        /*02cc*/ 	.word	0x000004f0
        /*02d0*/ 	.word	0x000000ff
        /*02d4*/ 	.word	0x000380a0
        /*02d8*/ 	.short	0x0100
        /*02da*/ 	.byte	0x08
	.zero		1


	//   ....[41]....
        /*02dc*/ 	.word	0x00000500
        /*02e0*/ 	.word	0x000000ff
        /*02e4*/ 	.word	0x00038180
        /*02e8*/ 	.short	0x0100
        /*02ea*/ 	.byte	0x08
	.zero		1


	//   ....[42]....
        /*02ec*/ 	.word	0x00000510
        /*02f0*/ 	.word	0x000000ff
        /*02f4*/ 	.word	0x000380a8
        /*02f8*/ 	.short	0x0100
        /*02fa*/ 	.byte	0x08
	.zero		1


	//   ....[43]....
        /*02fc*/ 	.word	0x00000520
        /*0300*/ 	.word	0x000000ff
        /*0304*/ 	.word	0x00038188
        /*0308*/ 	.short	0x0100
        /*030a*/ 	.byte	0x08
	.zero		1


	//   ....[44]....
        /*030c*/ 	.word	0x00000530
        /*0310*/ 	.word	0x000000ff
        /*0314*/ 	.word	0x000380b0
        /*0318*/ 	.short	0x0100
        /*031a*/ 	.byte	0x08
	.zero		1


	//   ....[45]....
        /*031c*/ 	.word	0x00000540
        /*0320*/ 	.word	0x000000ff
        /*0324*/ 	.word	0x00038190
        /*0328*/ 	.short	0x0100
        /*032a*/ 	.byte	0x08
	.zero		1


	//   ....[46]....
        /*032c*/ 	.word	0x00000550
        /*0330*/ 	.word	0x000000ff
        /*0334*/ 	.word	0x000380b8
        /*0338*/ 	.short	0x0100
        /*033a*/ 	.byte	0x08
	.zero		1


	//   ....[47]....
        /*033c*/ 	.word	0x00000560
        /*0340*/ 	.word	0x000000ff
        /*0344*/ 	.word	0x00038198
        /*0348*/ 	.short	0x0100
        /*034a*/ 	.byte	0x08
	.zero		1


	//   ....[48]....
        /*034c*/ 	.word	0x00000570
        /*0350*/ 	.word	0x000000ff
        /*0354*/ 	.word	0x000380c0
        /*0358*/ 	.short	0x0100
        /*035a*/ 	.byte	0x08
	.zero		1


	//   ....[49]....
        /*035c*/ 	.word	0x00000580
        /*0360*/ 	.word	0x000000ff
        /*0364*/ 	.word	0x000381a0
        /*0368*/ 	.short	0x0100
        /*036a*/ 	.byte	0x08
	.zero		1


	//   ....[50]....
        /*036c*/ 	.word	0x00000590
        /*0370*/ 	.word	0x000000ff
        /*0374*/ 	.word	0x000380c8
        /*0378*/ 	.short	0x0100
        /*037a*/ 	.byte	0x08
	.zero		1


	//   ....[51]....
        /*037c*/ 	.word	0x000005a0
        /*0380*/ 	.word	0x000000ff
        /*0384*/ 	.word	0x000381a8
        /*0388*/ 	.short	0x0100
        /*038a*/ 	.byte	0x08
	.zero		1


	//   ....[52]....
        /*038c*/ 	.word	0x000005b0
        /*0390*/ 	.word	0x000000ff
        /*0394*/ 	.word	0x000380d0
        /*0398*/ 	.short	0x0100
        /*039a*/ 	.byte	0x08
	.zero		1


	//   ....[53]....
        /*039c*/ 	.word	0x000005c0
        /*03a0*/ 	.word	0x000000ff
        /*03a4*/ 	.word	0x000381b0
        /*03a8*/ 	.short	0x0100
        /*03aa*/ 	.byte	0x08
	.zero		1


	//   ....[54]....
        /*03ac*/ 	.word	0x000005d0
        /*03b0*/ 	.word	0x000000ff
        /*03b4*/ 	.word	0x000380d8
        /*03b8*/ 	.short	0x0100
        /*03ba*/ 	.byte	0x08
	.zero		1


	//   ....[55]....
        /*03bc*/ 	.word	0x000005e0
        /*03c0*/ 	.word	0x000000ff
        /*03c4*/ 	.word	0x000381b8
        /*03c8*/ 	.short	0x0100
        /*03ca*/ 	.byte	0x08
	.zero		1


	//   ....[56]....
        /*03cc*/ 	.word	0x00000e90
        /*03d0*/ 	.word	0x00000006
        /*03d4*/ 	.word	0x00038000
        /*03d8*/ 	.short	0x010a
        /*03da*/ 	.byte	0x3f
	.zero		1


	//   ....[57]....
        /*03dc*/ 	.word	0x00001150
        /*03e0*/ 	.word	0x00000006
        /*03e4*/ 	.word	0x00038000
        /*03e8*/ 	.short	0x010a
        /*03ea*/ 	.byte	0x3f
	.zero		1


	//   ....[58]....
        /*03ec*/ 	.word	0x00001290
        /*03f0*/ 	.word	0x000000ff
        /*03f4*/ 	.word	0x00000000
        /*03f8*/ 	.short	0x0101
        /*03fa*/ 	.byte	0x06
	.zero		1


	//   ....[59]....
        /*03fc*/ 	.word	0x00001480
        /*0400*/ 	.word	0x00000004
        /*0404*/ 	.word	0x00000000
        /*0408*/ 	.short	0x0101
        /*040a*/ 	.byte	0x3f
	.zero		1


	//   ....[60]....
        /*040c*/ 	.word	0x0000a420
        /*0410*/ 	.word	0x0000000c
        /*0414*/ 	.word	0x000380e0
        /*0418*/ 	.short	0x010a
        /*041a*/ 	.byte	0x3f
	.zero		1


	//   ....[61]....
        /*041c*/ 	.word	0x0000aab0
        /*0420*/ 	.word	0x00000004
        /*0424*/ 	.word	0x00000000
        /*0428*/ 	.short	0x010a
        /*042a*/ 	.byte	0x3f
	.zero		1


	//   ....[62]....
        /*042c*/ 	.word	0x0000ab60
        /*0430*/ 	.word	0x00000000
        /*0434*/ 	.word	0x00000000
        /*0438*/ 	.short	0x010a
        /*043a*/ 	.byte	0x3f
	.zero		1


	//   ....[63]....
        /*043c*/ 	.word	0x0000ac10
        /*0440*/ 	.word	0x00000000
        /*0444*/ 	.word	0x00000000
        /*0448*/ 	.short	0x010a
        /*044a*/ 	.byte	0x3f
	.zero		1


	//   ....[64]....
        /*044c*/ 	.word	0x0000acc0
        /*0450*/ 	.word	0x00000000
        /*0454*/ 	.word	0x00000000
        /*0458*/ 	.short	0x010a
        /*045a*/ 	.byte	0x3f
	.zero		1


	//   ....[65]....
        /*045c*/ 	.word	0x0000ad70
        /*0460*/ 	.word	0x00000000
        /*0464*/ 	.word	0x00000000
        /*0468*/ 	.short	0x010a
        /*046a*/ 	.byte	0x3f
	.zero		1


	//   ....[66]....
        /*046c*/ 	.word	0x0000ae20
        /*0470*/ 	.word	0x00000000
        /*0474*/ 	.word	0x00000000
        /*0478*/ 	.short	0x010a
        /*047a*/ 	.byte	0x3f
	.zero		1


	//   ....[67]....
        /*047c*/ 	.word	0x0000aed0
        /*0480*/ 	.word	0x00000000
        /*0484*/ 	.word	0x00000000
        /*0488*/ 	.short	0x010a
        /*048a*/ 	.byte	0x3f
	.zero		1


	//   ....[68]....
        /*048c*/ 	.word	0x0000af80
        /*0490*/ 	.word	0x00000000
        /*0494*/ 	.word	0x00000000
        /*0498*/ 	.short	0x010a
        /*049a*/ 	.byte	0x3f
	.zero		1


	//   ....[69]....
        /*049c*/ 	.word	0x0000b030
        /*04a0*/ 	.word	0x00000000
        /*04a4*/ 	.word	0x00000000
        /*04a8*/ 	.short	0x010a
        /*04aa*/ 	.byte	0x3f
	.zero		1


	//   ....[70]....
        /*04ac*/ 	.word	0x0000b0e0
        /*04b0*/ 	.word	0x00000000
        /*04b4*/ 	.word	0x00000000
        /*04b8*/ 	.short	0x010a
        /*04ba*/ 	.byte	0x3f
	.zero		1


	//   ....[71]....
        /*04bc*/ 	.word	0x0000b190
        /*04c0*/ 	.word	0x00000000
        /*04c4*/ 	.word	0x00000000
        /*04c8*/ 	.short	0x010a
        /*04ca*/ 	.byte	0x3f
	.zero		1


	//   ....[72]....
        /*04cc*/ 	.word	0x0000b240
        /*04d0*/ 	.word	0x00000000
        /*04d4*/ 	.word	0x00000000
        /*04d8*/ 	.short	0x010a
        /*04da*/ 	.byte	0x3f
	.zero		1


	//   ....[73]....
        /*04dc*/ 	.word	0x0000b2f0
        /*04e0*/ 	.word	0x00000000
        /*04e4*/ 	.word	0x00000000
        /*04e8*/ 	.short	0x010a
        /*04ea*/ 	.byte	0x3f
	.zero		1


	//   ....[74]....
        /*04ec*/ 	.word	0x0000b3a0
        /*04f0*/ 	.word	0x00000000
        /*04f4*/ 	.word	0x00000000
        /*04f8*/ 	.short	0x010a
        /*04fa*/ 	.byte	0x3f
	.zero		1


	//   ....[75]....
        /*04fc*/ 	.word	0x0000b450
        /*0500*/ 	.word	0x00000000
        /*0504*/ 	.word	0x00000000
        /*0508*/ 	.short	0x010a
        /*050a*/ 	.byte	0x3f
	.zero		1


	//   ....[76]....
        /*050c*/ 	.word	0x0000b500
        /*0510*/ 	.word	0x00000000
        /*0514*/ 	.word	0x00000000
        /*0518*/ 	.short	0x010a
        /*051a*/ 	.byte	0x3f
	.zero		1


	//   ....[77]....
        /*051c*/ 	.word	0x0000b5b0
        /*0520*/ 	.word	0x00000000
        /*0524*/ 	.word	0x00000000
        /*0528*/ 	.short	0x010a
        /*052a*/ 	.byte	0x3f
	.zero		1


	//   ....[78]....
        /*052c*/ 	.word	0x0000b660
        /*0530*/ 	.word	0x00000000
        /*0534*/ 	.word	0x00000000
        /*0538*/ 	.short	0x010a
        /*053a*/ 	.byte	0x3f
	.zero		1


	//   ....[79]....
        /*053c*/ 	.word	0x0000b710
        /*0540*/ 	.word	0x00000000
        /*0544*/ 	.word	0x00000000
        /*0548*/ 	.short	0x010a
        /*054a*/ 	.byte	0x3f
	.zero		1


	//   ....[80]....
        /*054c*/ 	.word	0x0000b7c0
        /*0550*/ 	.word	0x00000000
        /*0554*/ 	.word	0x00000000
        /*0558*/ 	.short	0x010a
        /*055a*/ 	.byte	0x3f
	.zero		1


	//   ....[81]....
        /*055c*/ 	.word	0x0000b870
        /*0560*/ 	.word	0x00000000
        /*0564*/ 	.word	0x00000000
        /*0568*/ 	.short	0x010a
        /*056a*/ 	.byte	0x3f
	.zero		1


	//   ....[82]....
        /*056c*/ 	.word	0x0000b920
        /*0570*/ 	.word	0x00000000
        /*0574*/ 	.word	0x00000000
        /*0578*/ 	.short	0x010a
        /*057a*/ 	.byte	0x3f
	.zero		1


	//   ....[83]....
        /*057c*/ 	.word	0x0000b9d0
        /*0580*/ 	.word	0x00000000
        /*0584*/ 	.word	0x00000000
        /*0588*/ 	.short	0x010a
        /*058a*/ 	.byte	0x3f
	.zero		1


	//   ....[84]....
        /*058c*/ 	.word	0x0000ba80
        /*0590*/ 	.word	0x00000000
        /*0594*/ 	.word	0x00000000
        /*0598*/ 	.short	0x010a
        /*059a*/ 	.byte	0x3f
	.zero		1


	//   ....[85]....
        /*059c*/ 	.word	0x0000bb30
        /*05a0*/ 	.word	0x00000000
        /*05a4*/ 	.word	0x00000000
        /*05a8*/ 	.short	0x010a
        /*05aa*/ 	.byte	0x3f
	.zero		1


	//   ....[86]....
        /*05ac*/ 	.word	0x0000bbe0
        /*05b0*/ 	.word	0x00000000
        /*05b4*/ 	.word	0x00000000
        /*05b8*/ 	.short	0x010a
        /*05ba*/ 	.byte	0x3f
	.zero		1


	//   ....[87]....
        /*05bc*/ 	.word	0x0000bc90
        /*05c0*/ 	.word	0x00000000
        /*05c4*/ 	.word	0x00000000
        /*05c8*/ 	.short	0x010a
        /*05ca*/ 	.byte	0x3f
	.zero		1


	//   ....[88]....
        /*05cc*/ 	.word	0x0000bd40
        /*05d0*/ 	.word	0x00000002
        /*05d4*/ 	.word	0x00000000
        /*05d8*/ 	.short	0x010a
        /*05da*/ 	.byte	0x3f
	.zero		1


	//----- nvinfo : EIATTR_NUM_MBARRIERS
	.align		4
.L_26:
        /*05dc*/ 	.byte	0x03, 0x38
        /*05de*/ 	.short	0x0038


	//----- nvinfo : EIATTR_EXIT_INSTR_OFFSETS
	.align		4
        /*05e0*/ 	.byte	0x04, 0x1c
        /*05e2*/ 	.short	(.L_28 - .L_27)


	//   ....[0]....
.L_27:
        /*05e4*/ 	.word	0x000009c0


	//   ....[1]....
        /*05e8*/ 	.word	0x000015c0


	//   ....[2]....
        /*05ec*/ 	.word	0x00008180


	//   ....[3]....
        /*05f0*/ 	.word	0x000081a0


	//   ....[4]....
        /*05f4*/ 	.word	0x0000a1e0


	//   ....[5]....
        /*05f8*/ 	.word	0x0000a200


	//   ....[6]....
        /*05fc*/ 	.word	0x0000a220


	//   ....[7]....
        /*0600*/ 	.word	0x0000a9a0


	//   ....[8]....
        /*0604*/ 	.word	0x0000bd70


	//----- nvinfo : EIATTR_MAX_THREADS
	.align		4
.L_28:
        /*0608*/ 	.byte	0x04, 0x05
        /*060a*/ 	.short	(.L_30 - .L_29)
.L_29:
        /*060c*/ 	.word	0x00000100
        /*0610*/ 	.word	0x00000001
        /*0614*/ 	.word	0x00000001


	//----- nvinfo : EIATTR_CRS_STACK_SIZE
	.align		4
.L_30:
        /*0618*/ 	.byte	0x04, 0x1e
        /*061a*/ 	.short	(.L_32 - .L_31)
.L_31:
        /*061c*/ 	.word	0x00000000


	//----- nvinfo : EIATTR_CBANK_PARAM_SIZE
	.align		4
.L_32:
        /*0620*/ 	.byte	0x03, 0x19
        /*0622*/ 	.short	0x03f0


	//----- nvinfo : EIATTR_PARAM_CBANK
	.align		4
        /*0624*/ 	.byte	0x04, 0x0a
        /*0626*/ 	.short	(.L_34 - .L_33)
	.align		4
.L_33:
        /*0628*/ 	.word	index@(.nv.constant0._ZN7cutlass13device_kernelINS_4conv6kernel13ConvUniversalINS1_16ConvProblemShapeILNS1_8OperatorE0ELi2EEENS1_10collective14CollectiveConvINS1_46MainloopSm90TmaGmmaWarpSpecializedImplicitGemmILS5_0ELi28ELi2EN4cute5tupleIJNSA_1CILi1EEESD_SD_EEENS1_36KernelImplicitTmaWarpSpecializedSm90ELi1EEENSB_IJNSC_ILi128EEESH_NSB_IJNSC_ILi32EEEEEEEEENS_12float_e4m3_tESL_NSA_8TiledMMAINSA_8MMA_AtomIJNSA_4SM904GMMA31MMA_64x128x32_F32E4M3E4M3_SS_TNILNSP_7ScaleInE1ELSR_1EEEEEENSA_6LayoutISE_NSB_IJNSC_ILi0EEESV_SV_EEEEENSB_IJNSA_10UnderscoreESY_SY_EEEEENS7_6detail26Sm90ImplicitGemmTileTraitsINSA_20SM90_TMA_LOAD_IM2COLENSA_14ComposedLayoutINSA_7SwizzleILi1ELi4ELi3EEENSA_18smem_ptr_flag_bitsILi8EEENSU_INSB_IJNSB_IJNSC_ILi8EEENSC_ILi16EEEEEENSB_IJSI_SD_EEENSB_IJSD_NSC_ILi28EEEEEEEEENSB_IJNSB_IJSI_NSC_ILi256EEEEEENSB_IJSD_SV_EEENSB_IJSV_NSC_ILi4096EEEEEEEEEEEEEvEENS12_INSA_13SM90_TMA_LOADES1N_vEEEENS_8epilogue10collective6detail29Sm90TmaWarpSpecializedAdapterINS1T_15DefaultEpilogueISL_NSB_IJNSB_IJlllEEESD_SV_EEES1Y_NS1S_6thread17LinearCombinationISL_Li1EffLNS1Z_9ScaleType4KindE0ELNS_15FloatRoundStyleE2ESL_EENS_4gemm15EpilogueDefaultEEEEEvvEEEEvNT_6ParamsE)
        /*062c*/ 	.short	0x0210
        /*062e*/ 	.short	0x03f0


	//----- nvinfo : EIATTR_SW_WAR
	.align		4
.L_34:
        /*0630*/ 	.byte	0x04, 0x36
        /*0632*/ 	.short	(.L_36 - .L_35)
.L_35:
        /*0634*/ 	.word	0x00000008
.L_36:


//--------------------- .nv.callgraph             --------------------------
	.section	.nv.callgraph,"",@"SHT_CUDA_CALLGRAPH"
	.align	4
	.sectionentsize	8
	.align		4
        /*0000*/ 	.word	0x00000000
	.align		4
        /*0004*/ 	.word	0xffffffff
	.align		4
        /*0008*/ 	.word	0x00000000
	.align		4
        /*000c*/ 	.word	0xfffffffe
	.align		4
        /*0010*/ 	.word	0x00000000
	.align		4
        /*0014*/ 	.word	0xfffffffd
	.align		4
        /*0018*/ 	.word	0x00000000
	.align		4
        /*001c*/ 	.word	0xfffffffc


//--------------------- .nv.constant4             --------------------------
	.section	.nv.constant4,"a",@progbits
	.align	8
	.align		8
.nv.constant4:
        /*0000*/ 	.dword	_ZN39_INTERNAL_d1712d4e_4_k_cu_5a191d44_26144cuda3std3__45__cpo5beginE
	.align		8
        /*0008*/ 	.dword	_ZN39_INTERNAL_d1712d4e_4_k_cu_5a191d44_26144cuda3std3__45__cpo3endE
	.align		8
        /*0010*/ 	.dword	_ZN39_INTERNAL_d1712d4e_4_k_cu_5a191d44_26144cuda3std3__45__cpo6cbeginE
	.align		8
        /*0018*/ 	.dword	_ZN39_INTERNAL_d1712d4e_4_k_cu_5a191d44_26144cuda3std3__45__cpo4cendE
	.align		8
        /*0020*/ 	.dword	_ZN39_INTERNAL_d1712d4e_4_k_cu_5a191d44_26144cuda3std3__441_GLOBAL__N__d1712d4e_4_k_cu_5a191d44_26146ignoreE
	.align		8
        /*0028*/ 	.dword	_ZN39_INTERNAL_d1712d4e_4_k_cu_5a191d44_26144cuda3std3__419piecewise_constructE
	.align		8
        /*0030*/ 	.dword	_ZN39_INTERNAL_d1712d4e_4_k_cu_5a191d44_26144cuda3std3__48in_placeE
	.align		8
        /*0038*/ 	.dword	_ZN39_INTERNAL_d1712d4e_4_k_cu_5a191d44_26144cuda3std6ranges3__45__cpo4swapE
	.align		8
        /*0040*/ 	.dword	_ZN39_INTERNAL_d1712d4e_4_k_cu_5a191d44_26144cuda3std6ranges3__45__cpo9iter_moveE
	.align		8
        /*0048*/ 	.dword	_ZN39_INTERNAL_d1712d4e_4_k_cu_5a191d44_26144cute7productE
	.align		8
        /*0050*/ 	.dword	_ZN39_INTERNAL_d1712d4e_4_k_cu_5a191d44_26144cute1_E


//--------------------- .text._ZN7cutlass13device_kernelINS_4conv6kernel13ConvUniversalINS1_16ConvProblemShapeILNS1_8OperatorE0ELi2EEENS1_10collective14CollectiveConvINS1_46MainloopSm90TmaGmmaWarpSpecializedImplicitGemmILS5_0ELi28ELi2EN4cute5tupleIJNSA_1CILi1EEESD_SD_EEENS1_36KernelImplicitTmaWarpSpecializedSm90ELi1EEENSB_IJNSC_ILi128EEESH_NSB_IJNSC_ILi32EEEEEEEEENS_12float_e4m3_tESL_NSA_8TiledMMAINSA_8MMA_AtomIJNSA_4SM904GMMA31MMA_64x128x32_F32E4M3E4M3_SS_TNILNSP_7ScaleInE1ELSR_1EEEEEENSA_6LayoutISE_NSB_IJNSC_ILi0EEESV_SV_EEEEENSB_IJNSA_10UnderscoreESY_SY_EEEEENS7_6detail26Sm90ImplicitGemmTileTraitsINSA_20SM90_TMA_LOAD_IM2COLENSA_14ComposedLayoutINSA_7SwizzleILi1ELi4ELi3EEENSA_18smem_ptr_flag_bitsILi8EEENSU_INSB_IJNSB_IJNSC_ILi8EEENSC_ILi16EEEEEENSB_IJSI_SD_EEENSB_IJSD_NSC_ILi28EEEEEEEEENSB_IJNSB_IJSI_NSC_ILi256EEEEEENSB_IJSD_SV_EEENSB_IJSV_NSC_ILi4096EEEEEEEEEEEEEvEENS12_INSA_13SM90_TMA_LOADES1N_vEEEENS_8epilogue10collective6detail29Sm90TmaWarpSpecializedAdapterINS1T_15DefaultEpilogueISL_NSB_IJNSB_IJlllEEESD_SV_EEES1Y_NS1S_6thread17LinearCombinationISL_Li1EffLNS1Z_9ScaleType4KindE0ELNS_15FloatRoundStyleE2ESL_EENS_4gemm15EpilogueDefaultEEEEEvvEEEEvNT_6ParamsE --------------------------
	.section	.text._ZN7cutlass13device_kernelINS_4conv6kernel13ConvUniversalINS1_16ConvProblemShapeILNS1_8OperatorE0ELi2EEENS1_10collective14CollectiveConvINS1_46MainloopSm90TmaGmmaWarpSpecializedImplicitGemmILS5_0ELi28ELi2EN4cute5tupleIJNSA_1CILi1EEESD_SD_EEENS1_36KernelImplicitTmaWarpSpecializedSm90ELi1EEENSB_IJNSC_ILi128EEESH_NSB_IJNSC_ILi32EEEEEEEEENS_12float_e4m3_tESL_NSA_8TiledMMAINSA_8MMA_AtomIJNSA_4SM904GMMA31MMA_64x128x32_F32E4M3E4M3_SS_TNILNSP_7ScaleInE1ELSR_1EEEEEENSA_6LayoutISE_NSB_IJNSC_ILi0EEESV_SV_EEEEENSB_IJNSA_10UnderscoreESY_SY_EEEEENS7_6detail26Sm90ImplicitGemmTileTraitsINSA_20SM90_TMA_LOAD_IM2COLENSA_14ComposedLayoutINSA_7SwizzleILi1ELi4ELi3EEENSA_18smem_ptr_flag_bitsILi8EEENSU_INSB_IJNSB_IJNSC_ILi8EEENSC_ILi16EEEEEENSB_IJSI_SD_EEENSB_IJSD_NSC_ILi28EEEEEEEEENSB_IJNSB_IJSI_NSC_ILi256EEEEEENSB_IJSD_SV_EEENSB_IJSV_NSC_ILi4096EEEEEEEEEEEEEvEENS12_INSA_13SM90_TMA_LOADES1N_vEEEENS_8epilogue10collective6detail29Sm90TmaWarpSpecializedAdapterINS1T_15DefaultEpilogueISL_NSB_IJNSB_IJlllEEESD_SV_EEES1Y_NS1S_6thread17LinearCombinationISL_Li1EffLNS1Z_9ScaleType4KindE0ELNS_15FloatRoundStyleE2ESL_EENS_4gemm15EpilogueDefaultEEEEEvvEEEEvNT_6ParamsE,"ax",@progbits
	.align	128
.text._ZN7cutlass13device_kernelINS_4conv6kernel13ConvUniversalINS1_16ConvProblemShapeILNS1_8OperatorE0ELi2EEENS1_10collective14CollectiveConvINS1_46MainloopSm90TmaGmmaWarpSpecializedImplicitGemmILS5_0ELi28ELi2EN4cute5tupleIJNSA_1CILi1EEESD_SD_EEENS1_36KernelImplicitTmaWarpSpecializedSm90ELi1EEENSB_IJNSC_ILi128EEESH_NSB_IJNSC_ILi32EEEEEEEEENS_12float_e4m3_tESL_NSA_8TiledMMAINSA_8MMA_AtomIJNSA_4SM904GMMA31MMA_64x128x32_F32E4M3E4M3_SS_TNILNSP_7ScaleInE1ELSR_1EEEEEENSA_6LayoutISE_NSB_IJNSC_ILi0EEESV_SV_EEEEENSB_IJNSA_10UnderscoreESY_SY_EEEEENS7_6detail26Sm90ImplicitGemmTileTraitsINSA_20SM90_TMA_LOAD_IM2COLENSA_14ComposedLayoutINSA_7SwizzleILi1ELi4ELi3EEENSA_18smem_ptr_flag_bitsILi8EEENSU_INSB_IJNSB_IJNSC_ILi8EEENSC_ILi16EEEEEENSB_IJSI_SD_EEENSB_IJSD_NSC_ILi28EEEEEEEEENSB_IJNSB_IJSI_NSC_ILi256EEEEEENSB_IJSD_SV_EEENSB_IJSV_NSC_ILi4096EEEEEEEEEEEEEvEENS12_INSA_13SM90_TMA_LOADES1N_vEEEENS_8epilogue10collective6detail29Sm90TmaWarpSpecializedAdapterINS1T_15DefaultEpilogueISL_NSB_IJNSB_IJlllEEESD_SV_EEES1Y_NS1S_6thread17LinearCombinationISL_Li1EffLNS1Z_9ScaleType4KindE0ELNS_15FloatRoundStyleE2ESL_EENS_4gemm15EpilogueDefaultEEEEEvvEEEEvNT_6ParamsE:
        .type           _ZN7cutlass13device_kernelINS_4conv6kernel13ConvUniversalINS1_16ConvProblemShapeILNS1_8OperatorE0ELi2EEENS1_10collective14CollectiveConvINS1_46MainloopSm90TmaGmmaWarpSpecializedImplicitGemmILS5_0ELi28ELi2EN4cute5tupleIJNSA_1CILi1EEESD_SD_EEENS1_36KernelImplicitTmaWarpSpecializedSm90ELi1EEENSB_IJNSC_ILi128EEESH_NSB_IJNSC_ILi32EEEEEEEEENS_12float_e4m3_tESL_NSA_8TiledMMAINSA_8MMA_AtomIJNSA_4SM904GMMA31MMA_64x128x32_F32E4M3E4M3_SS_TNILNSP_7ScaleInE1ELSR_1EEEEEENSA_6LayoutISE_NSB_IJNSC_ILi0EEESV_SV_EEEEENSB_IJNSA_10UnderscoreESY_SY_EEEEENS7_6detail26Sm90ImplicitGemmTileTraitsINSA_20SM90_TMA_LOAD_IM2COLENSA_14ComposedLayoutINSA_7SwizzleILi1ELi4ELi3EEENSA_18smem_ptr_flag_bitsILi8EEENSU_INSB_IJNSB_IJNSC_ILi8EEENSC_ILi16EEEEEENSB_IJSI_SD_EEENSB_IJSD_NSC_ILi28EEEEEEEEENSB_IJNSB_IJSI_NSC_ILi256EEEEEENSB_IJSD_SV_EEENSB_IJSV_NSC_ILi4096EEEEEEEEEEEEEvEENS12_INSA_13SM90_TMA_LOADES1N_vEEEENS_8epilogue10collective6detail29Sm90TmaWarpSpecializedAdapterINS1T_15DefaultEpilogueISL_NSB_IJNSB_IJlllEEESD_SV_EEES1Y_NS1S_6thread17LinearCombinationISL_Li1EffLNS1Z_9ScaleType4KindE0ELNS_15FloatRoundStyleE2ESL_EENS_4gemm15EpilogueDefaultEEEEEvvEEEEvNT_6ParamsE,@function
        .size           _ZN7cutlass13device_kernelINS_4conv6kernel13ConvUniversalINS1_16ConvProblemShapeILNS1_8OperatorE0ELi2EEENS1_10collective14CollectiveConvINS1_46MainloopSm90TmaGmmaWarpSpecializedImplicitGemmILS5_0ELi28ELi2EN4cute5tupleIJNSA_1CILi1EEESD_SD_EEENS1_36KernelImplicitTmaWarpSpecializedSm90ELi1EEENSB_IJNSC_ILi128EEESH_NSB_IJNSC_ILi32EEEEEEEEENS_12float_e4m3_tESL_NSA_8TiledMMAINSA_8MMA_AtomIJNSA_4SM904GMMA31MMA_64x128x32_F32E4M3E4M3_SS_TNILNSP_7ScaleInE1ELSR_1EEEEEENSA_6LayoutISE_NSB_IJNSC_ILi0EEESV_SV_EEEEENSB_IJNSA_10UnderscoreESY_SY_EEEEENS7_6detail26Sm90ImplicitGemmTileTraitsINSA_20SM90_TMA_LOAD_IM2COLENSA_14ComposedLayoutINSA_7SwizzleILi1ELi4ELi3EEENSA_18smem_ptr_flag_bitsILi8EEENSU_INSB_IJNSB_IJNSC_ILi8EEENSC_ILi16EEEEEENSB_IJSI_SD_EEENSB_IJSD_NSC_ILi28EEEEEEEEENSB_IJNSB_IJSI_NSC_ILi256EEEEEENSB_IJSD_SV_EEENSB_IJSV_NSC_ILi4096EEEEEEEEEEEEEvEENS12_INSA_13SM90_TMA_LOADES1N_vEEEENS_8epilogue10collective6detail29Sm90TmaWarpSpecializedAdapterINS1T_15DefaultEpilogueISL_NSB_IJNSB_IJlllEEESD_SV_EEES1Y_NS1S_6thread17LinearCombinationISL_Li1EffLNS1Z_9ScaleType4KindE0ELNS_15FloatRoundStyleE2ESL_EENS_4gemm15EpilogueDefaultEEEEEvvEEEEvNT_6ParamsE,(.L_x_314 - _ZN7cutlass13device_kernelINS_4conv6kernel13ConvUniversalINS1_16ConvProblemShapeILNS1_8OperatorE0ELi2EEENS1_10collective14CollectiveConvINS1_46MainloopSm90TmaGmmaWarpSpecializedImplicitGemmILS5_0ELi28ELi2EN4cute5tupleIJNSA_1CILi1EEESD_SD_EEENS1_36KernelImplicitTmaWarpSpecializedSm90ELi1EEENSB_IJNSC_ILi128EEESH_NSB_IJNSC_ILi32EEEEEEEEENS_12float_e4m3_tESL_NSA_8TiledMMAINSA_8MMA_AtomIJNSA_4SM904GMMA31MMA_64x128x32_F32E4M3E4M3_SS_TNILNSP_7ScaleInE1ELSR_1EEEEEENSA_6LayoutISE_NSB_IJNSC_ILi0EEESV_SV_EEEEENSB_IJNSA_10UnderscoreESY_SY_EEEEENS7_6detail26Sm90ImplicitGemmTileTraitsINSA_20SM90_TMA_LOAD_IM2COLENSA_14ComposedLayoutINSA_7SwizzleILi1ELi4ELi3EEENSA_18smem_ptr_flag_bitsILi8EEENSU_INSB_IJNSB_IJNSC_ILi8EEENSC_ILi16EEEEEENSB_IJSI_SD_EEENSB_IJSD_NSC_ILi28EEEEEEEEENSB_IJNSB_IJSI_NSC_ILi256EEEEEENSB_IJSD_SV_EEENSB_IJSV_NSC_ILi4096EEEEEEEEEEEEEvEENS12_INSA_13SM90_TMA_LOADES1N_vEEEENS_8epilogue10collective6detail29Sm90TmaWarpSpecializedAdapterINS1T_15DefaultEpilogueISL_NSB_IJNSB_IJlllEEESD_SV_EEES1Y_NS1S_6thread17LinearCombinationISL_Li1EffLNS1Z_9ScaleType4KindE0ELNS_15FloatRoundStyleE2ESL_EENS_4gemm15EpilogueDefaultEEEEEvvEEEEvNT_6ParamsE)
        .other          _ZN7cutlass13device_kernelINS_4conv6kernel13ConvUniversalINS1_16ConvProblemShapeILNS1_8OperatorE0ELi2EEENS1_10collective14CollectiveConvINS1_46MainloopSm90TmaGmmaWarpSpecializedImplicitGemmILS5_0ELi28ELi2EN4cute5tupleIJNSA_1CILi1EEESD_SD_EEENS1_36KernelImplicitTmaWarpSpecializedSm90ELi1EEENSB_IJNSC_ILi128EEESH_NSB_IJNSC_ILi32EEEEEEEEENS_12float_e4m3_tESL_NSA_8TiledMMAINSA_8MMA_AtomIJNSA_4SM904GMMA31MMA_64x128x32_F32E4M3E4M3_SS_TNILNSP_7ScaleInE1ELSR_1EEEEEENSA_6LayoutISE_NSB_IJNSC_ILi0EEESV_SV_EEEEENSB_IJNSA_10UnderscoreESY_SY_EEEEENS7_6detail26Sm90ImplicitGemmTileTraitsINSA_20SM90_TMA_LOAD_IM2COLENSA_14ComposedLayoutINSA_7SwizzleILi1ELi4ELi3EEENSA_18smem_ptr_flag_bitsILi8EEENSU_INSB_IJNSB_IJNSC_ILi8EEENSC_ILi16EEEEEENSB_IJSI_SD_EEENSB_IJSD_NSC_ILi28EEEEEEEEENSB_IJNSB_IJSI_NSC_ILi256EEEEEENSB_IJSD_SV_EEENSB_IJSV_NSC_ILi4096EEEEEEEEEEEEEvEENS12_INSA_13SM90_TMA_LOADES1N_vEEEENS_8epilogue10collective6detail29Sm90TmaWarpSpecializedAdapterINS1T_15DefaultEpilogueISL_NSB_IJNSB_IJlllEEESD_SV_EEES1Y_NS1S_6thread17LinearCombinationISL_Li1EffLNS1Z_9ScaleType4KindE0ELNS_15FloatRoundStyleE2ESL_EENS_4gemm15EpilogueDefaultEEEEEvvEEEEvNT_6ParamsE,@"STO_CUDA_ENTRY STV_DEFAULT"
_ZN7cutlass13device_kernelINS_4conv6kernel13ConvUniversalINS1_16ConvProblemShapeILNS1_8OperatorE0ELi2EEENS1_10collective14CollectiveConvINS1_46MainloopSm90TmaGmmaWarpSpecializedImplicitGemmILS5_0ELi28ELi2EN4cute5tupleIJNSA_1CILi1EEESD_SD_EEENS1_36KernelImplicitTmaWarpSpecializedSm90ELi1EEENSB_IJNSC_ILi128EEESH_NSB_IJNSC_ILi32EEEEEEEEENS_12float_e4m3_tESL_NSA_8TiledMMAINSA_8MMA_AtomIJNSA_4SM904GMMA31MMA_64x128x32_F32E4M3E4M3_SS_TNILNSP_7ScaleInE1ELSR_1EEEEEENSA_6LayoutISE_NSB_IJNSC_ILi0EEESV_SV_EEEEENSB_IJNSA_10UnderscoreESY_SY_EEEEENS7_6detail26Sm90ImplicitGemmTileTraitsINSA_20SM90_TMA_LOAD_IM2COLENSA_14ComposedLayoutINSA_7SwizzleILi1ELi4ELi3EEENSA_18smem_ptr_flag_bitsILi8EEENSU_INSB_IJNSB_IJNSC_ILi8EEENSC_ILi16EEEEEENSB_IJSI_SD_EEENSB_IJSD_NSC_ILi28EEEEEEEEENSB_IJNSB_IJSI_NSC_ILi256EEEEEENSB_IJSD_SV_EEENSB_IJSV_NSC_ILi4096EEEEEEEEEEEEEvEENS12_INSA_13SM90_TMA_LOADES1N_vEEEENS_8epilogue10collective6detail29Sm90TmaWarpSpecializedAdapterINS1T_15DefaultEpilogueISL_NSB_IJNSB_IJlllEEESD_SV_EEES1Y_NS1S_6thread17LinearCombinationISL_Li1EffLNS1Z_9ScaleType4KindE0ELNS_15FloatRoundStyleE2ESL_EENS_4gemm15EpilogueDefaultEEEEEvvEEEEvNT_6ParamsE:
[----:B------:R-:W-:Y:S01]  /*0000*/  LDC R1, c[0x0][0x28] ;  /* 0x00000a00ff017b82 */ /* 0x000fe20000000800 */
[----:B------:R-:W0:Y:S01]  /*0010*/  S2R R8, SR_TID.X ;  /* 0x0000000000087919 */ /* 0x000e220000002100 */
[----:B------:R-:W-:Y:S01]  /*0020*/  ELECT P0, URZ, PT ;  /* 0x00000000003f782f */ /* 0x000fe20003800000 */
[----:B------:R-:W-:Y:S01]  /*0030*/  BSSY B0, `(.L_x_0) ;  /* 0x000000f000007945 */ /* 0x000fe20003800000 */
[--C-:B0-----:R-:W-:Y:S02]  /*0040*/  SHF.R.U32.HI R0, RZ, 0x5, R8.reuse ;  /* 0x00000005ff007819 */ /* 0x101fe40000011608 */
[----:B------:R-:W-:-:S03]  /*0050*/  SHF.R.U32.HI R3, RZ, 0x7, R8 ;  /* 0x00000007ff037819 */ /* 0x000fc60000011608 */
[----:B------:R-:W0:Y:S04]  /*0060*/  SHFL.IDX PT, R2, R0, RZ, 0x1f ;  /* 0x00001fff00027589 */ /* 0x000e2800000e0000 */
[----:B------:R1:W2:Y:S01]  /*0070*/  SHFL.IDX PT, R7, R3, RZ, 0x1f ;  /* 0x00001fff03077589 */ /* 0x0002a200000e0000 */
[----:B0-----:R-:W-:-:S13]  /*0080*/  ISETP.NE.OR P0, PT, R2, RZ, !P0 ;  /* 0x000000ff0200720c */ /* 0x001fda0004705670 */
[----:B-12---:R-:W-:Y:S05]  /*0090*/  @P0 BRA `(.L_x_1) ;  /* 0x0000000000200947 */ /* 0x006fea0003800000 */
[----:B------:R-:W-:Y:S02]  /*00a0*/  ULDC.64 UR4, c[0x0][0x198] ;  /* 0x0000660000047ab9 */ /* 0x000fe40000000a00 */
[----:B------:R-:W-:Y:S02]  /*00b0*/  UIADD3 UR6, UP0, UR4, 0xf0, URZ ;  /* 0x000000f004067890 */ /* 0x000fe4000ff1e03f */
[----:B------:R-:W-:Y:S02]  /*00c0*/  UIADD3 UR4, UP1, UR4, 0x1f0, URZ ;  /* 0x000001f004047890 */ /* 0x000fe4000ff3e03f */
[----:B------:R-:W-:Y:S02]  /*00d0*/  UIADD3.X UR7, URZ, UR5, URZ, UP0, !UPT ;  /* 0x000000053f077290 */ /* 0x000fe400087fe43f */
[----:B------:R-:W-:-:S07]  /*00e0*/  UIADD3.X UR5, URZ, UR5, URZ, UP1, !UPT ;  /* 0x000000053f057290 */ /* 0x000fce0008ffe43f */
[----:B------:R0:W-:Y:S02]  /*00f0*/  UTMACCTL.PF [UR6] ;  /* 0x00000000060079b9 */ /* 0x0001e40008040000 */
[----:B------:R0:W-:Y:S02]  /*0100*/  UTMACCTL.PF [UR4] ;  /* 0x00000000040079b9 */ /* 0x0001e40008040000 */
[----:B0-----:R-:W-:Y:S01]  /*0110*/  NOP ;  /* 0x0000000000007918 */ /* 0x001fe20000000000 */
.L_x_1:
[----:B------:R-:W-:Y:S05]  /*0120*/  BSYNC B0 ;  /* 0x0000000000007941 */ /* 0x000fea0003800000 */
.L_x_0:
[----:B------:R-:W0:Y:S01]  /*0130*/  SHFL.IDX PT, R0, R0, RZ, 0x1f ;  /* 0x00001fff00007589 */ /* 0x000e2200000e0000 */
[----:B------:R-:W-:-:S04]  /*0140*/  SHF.R.S32.HI R3, RZ, 0x1f, R2 ;  /* 0x0000001fff037819 */ /* 0x000fc80000011402 */
[----:B------:R-:W-:Y:S02]  /*0150*/  LEA.HI R3, R3, R2, RZ, 0x2 ;  /* 0x0000000203037211 */ /* 0x000fe400078f10ff */
[----:B0-----:R-:W-:-:S13]  /*0160*/  ISETP.NE.AND P0, PT, R0, RZ, PT ;  /* 0x000000ff0000720c */ /* 0x001fda0003f05270 */
[----:B------:R-:W-:Y:S05]  /*0170*/  @P0 BRA `(.L_x_2) ;  /* 0x0000000400240947 */ /* 0x000fea0003800000 */
[----:B------:R-:W-:Y:S01]  /*0180*/  ELECT P0, URZ, PT ;  /* 0x00000000003f782f */ /* 0x000fe20003800000 */
[----:B------:R-:W-:-:S12]  /*0190*/  BSSY B0, `(.L_x_2) ;  /* 0x0000047000007945 */ /* 0x000fd80003800000 */
[----:B------:R-:W-:Y:S05]  /*01a0*/  @!P0 BRA `(.L_x_3) ;  /* 0x0000000400148947 */ /* 0x000fea0003800000 */
[----:B------:R-:W0:Y:S01]  /*01b0*/  S2UR UR8, SR_CgaCtaId ;  /* 0x00000000000879c3 */ /* 0x000e220000008800 */
[----:B------:R-:W-:Y:S01]  /*01c0*/  UMOV UR4, 0x400 ;  /* 0x0000040000047882 */ /* 0x000fe20000000000 */
[----:B------:R-:W-:Y:S01]  /*01d0*/  UMOV UR5, 0x1 ;  /* 0x0000000100057882 */ /* 0x000fe20000000000 */
[----:B------:R-:W-:Y:S02]  /*01e0*/  UMOV UR6, 0x80 ;  /* 0x0000008000067882 */ /* 0x000fe40000000000 */
[----:B------:R-:W-:-:S04]  /*01f0*/  UIADD3 UR6, -UR6, 0x100000, URZ ;  /* 0x0010000006067890 */ /* 0x000fc8000fffe13f */
[----:B------:R-:W-:Y:S02]  /*0200*/  USHF.L.U32 UR7, UR6, 0xb, URZ ;  /* 0x0000000b06077899 */ /* 0x000fe4000800063f */
[----:B------:R-:W-:Y:S02]  /*0210*/  USHF.L.U32 UR6, UR6, 0x1, URZ ;  /* 0x0000000106067899 */ /* 0x000fe4000800063f */
[----:B0-----:R-:W-:Y:S02]  /*0220*/  ULEA UR8, UR8, UR4, 0x18 ;  /* 0x0000000408087291 */ /* 0x001fe4000f8ec03f */
[----:B------:R-:W-:-:S04]  /*0230*/  UIADD3 UR4, -UR5, 0x100000, URZ ;  /* 0x0010000005047890 */ /* 0x000fc8000fffe13f */
[----:B------:R-:W-:Y:S02]  /*0240*/  USHF.L.U32 UR5, UR4, 0xb, URZ ;  /* 0x0000000b04057899 */ /* 0x000fe4000800063f */
[----:B------:R-:W-:Y:S01]  /*0250*/  USHF.L.U32 UR4, UR4, 0x1, URZ ;  /* 0x0000000104047899 */ /* 0x000fe2000800063f */
[----:B------:R-:W0:Y:S11]  /*0260*/  FENCE.VIEW.ASYNC.S ;  /* 0x00000000000073c6 */ /* 0x000e360000000000 */
[----:B0-----:R0:W1:Y:S01]  /*0270*/  SYNCS.EXCH.64 URZ, [UR8+0x38000], UR4 ;  /* 0x03800004083f75b2 */ /* 0x0010620008000100 */
[----:B------:R0:W2:Y:S01]  /*0280*/  SYNCS.EXCH.64 URZ, [UR8+0x380e0], UR6 ;  /* 0x0380e006083f75b2 */ /* 0x0000a20008000100 */
[----:B------:R0:W3:Y:S01]  /*0290*/  SYNCS.EXCH.64 URZ, [UR8+0x38008], UR4 ;  /* 0x03800804083f75b2 */ /* 0x0000e20008000100 */
[----:B------:R0:W4:Y:S01]  /*02a0*/  SYNCS.EXCH.64 URZ, [UR8+0x380e8], UR6 ;  /* 0x0380e806083f75b2 */ /* 0x0001220008000100 */
[----:B------:R0:W0:Y:S01]  /*02b0*/  SYNCS.EXCH.64 URZ, [UR8+0x38010], UR4 ;  /* 0x03801004083f75b2 */ /* 0x0000220008000100 */
        /* <DEDUP_REMOVED lines=51> */
[----:B-1234-:R-:W-:Y:S01]  /*05f0*/  NOP ;  /* 0x0000000000007918 */ /* 0x01efe20000000000 */
.L_x_3:
[----:B0-----:R-:W-:Y:S05]  /*0600*/  BSYNC B0 ;  /* 0x0000000000007941 */ /* 0x001fea0003800000 */
.L_x_2:
[----:B------:R-:W-:Y:S01]  /*0610*/  ULDC.64 UR4, c[0x0][0x598] ;  /* 0x0001660000047ab9 */ /* 0x000fe20000000a00 */
[----:B------:R-:W-:Y:S01]  /*0620*/  LOP3.LUT R3, R3, 0xfffffffc, RZ, 0xc0, !PT ;  /* 0xfffffffc03037812 */ /* 0x000fe200078ec0ff */
[----:B------:R-:W-:Y:S01]  /*0630*/  NOP ;  /* 0x0000000000007918 */ /* 0x000fe20000000000 */
[----:B------:R-:W-:Y:S01]  /*0640*/  ISETP.NE.U32.AND P0, PT, RZ, UR4, PT ;  /* 0x00000004ff007c0c */ /* 0x000fe2000bf05070 */
[----:B------:R-:W-:Y:S01]  /*0650*/  NOP ;  /* 0x0000000000007918 */ /* 0x000fe20000000000 */
[----:B------:R-:W-:Y:S01]  /*0660*/  BAR.SYNC.DEFER_BLOCKING 0x0 ;  /* 0x0000000000007b1d */ /* 0x000fe20000010000 */
[----:B------:R-:W-:Y:S01]  /*0670*/  IMAD.IADD R6, R2, 0x1, -R3 ;  /* 0x0000000102067824 */ /* 0x000fe200078e0a03 */
[----:B------:R-:W-:Y:S02]  /*0680*/  ISETP.NE.AND.EX P0, PT, RZ, UR5, PT, P0 ;  /* 0x00000005ff007c0c */ /* 0x000fe4000bf05300 */
[C---:B------:R-:W-:Y:S02]  /*0690*/  ISETP.NE.AND P2, PT, R7.reuse, 0x1, PT ;  /* 0x000000010700780c */ /* 0x040fe40003f45270 */
[----:B------:R-:W-:Y:S01]  /*06a0*/  LOP3.LUT P1, RZ, R7, R6, RZ, 0xfc, !PT ;  /* 0x0000000607ff7212 */ /* 0x000fe2000782fcff */
[----:B------:R-:W-:-:S03]  /*06b0*/  ULDC.64 UR12, c[0x0][0x208] ;  /* 0x00008200000c7ab9 */ /* 0x000fc60000000a00 */
[----:B------:R-:W-:-:S04]  /*06c0*/  SEL R3, RZ, 0x1, P1 ;  /* 0x00000001ff037807 */ /* 0x000fc80000800000 */
[----:B------:R-:W-:Y:S01]  /*06d0*/  SEL R3, R3, 0x2, P2 ;  /* 0x0000000203037807 */ /* 0x000fe20001000000 */
[----:B------:R-:W-:Y:S06]  /*06e0*/  @!P0 BRA `(.L_x_4) ;  /* 0x00000000001c8947 */ /* 0x000fec0003800000 */
[----:B------:R-:W0:Y:S02]  /*06f0*/  LDC.64 R4, c[0x0][0x598] ;  /* 0x00016600ff047b82 */ /* 0x000e240000000a00 */
[----:B0-----:R-:W2:Y:S02]  /*0700*/  LDG.E.64 R4, desc[UR12][R4.64] ;  /* 0x0000000c04047981 */ /* 0x001ea4000c1e1b00 */
[----:B--2---:R-:W-:-:S04]  /*0710*/  ISETP.NE.U32.AND P0, PT, R4, RZ, PT ;  /* 0x000000ff0400720c */ /* 0x004fc80003f05070 */
[----:B------:R-:W-:-:S13]  /*0720*/  ISETP.NE.AND.EX P0, PT, R5, RZ, PT, P0 ;  /* 0x000000ff0500720c */ /* 0x000fda0003f05300 */
[----:B------:R-:W-:Y:S05]  /*0730*/  @!P0 BRA `(.L_x_4) ;  /* 0x0000000000088947 */ /* 0x000fea0003800000 */
[----:B------:R2:W5:Y:S01]  /*0740*/  LD.E R0, desc[UR12][R4.64] ;  /* 0x0000000c04007980 */ /* 0x000562000c101900 */
[----:B------:R-:W-:Y:S05]  /*0750*/  BRA `(.L_x_5) ;  /* 0x0000000000207947 */ /* 0x000fea0003800000 */
.L_x_4:
[----:B------:R-:W-:Y:S02]  /*0760*/  ULDC.64 UR4, c[0x0][0x588] ;  /* 0x0001620000047ab9 */ /* 0x000fe40000000a00 */
[----:B------:R-:W-:-:S04]  /*0770*/  ISETP.NE.U32.AND P0, PT, RZ, UR4, PT ;  /* 0x00000004ff007c0c */ /* 0x000fc8000bf05070 */
[----:B------:R-:W-:-:S13]  /*0780*/  ISETP.NE.AND.EX P0, PT, RZ, UR5, PT, P0 ;  /* 0x00000005ff007c0c */ /* 0x000fda000bf05300 */
[----:B------:R-:W-:Y:S05]  /*0790*/  @!P0 BRA `(.L_x_6) ;  /* 0x00000000000c8947 */ /* 0x000fea0003800000 */
[----:B------:R-:W0:Y:S02]  /*07a0*/  LDC.64 R4, c[0x0][0x588] ;  /* 0x00016200ff047b82 */ /* 0x000e240000000a00 */
[----:B0-----:R0:W5:Y:S01]  /*07b0*/  LDG.E R0, desc[UR12][R4.64] ;  /* 0x0000000c04007981 */ /* 0x001162000c1e1900 */
[----:B------:R-:W-:Y:S05]  /*07c0*/  BRA `(.L_x_5) ;  /* 0x0000000000047947 */ /* 0x000fea0003800000 */
.L_x_6:
[----:B------:R-:W1:Y:S02]  /*07d0*/  LDC R0, c[0x0][0x580] ;  /* 0x00016000ff007b82 */ /* 0x000e640000000800 */
.L_x_5:
[----:B------:R-:W-:Y:S02]  /*07e0*/  ULDC.64 UR4, c[0x0][0x5a0] ;  /* 0x0001680000047ab9 */ /* 0x000fe40000000a00 */
[----:B------:R-:W-:-:S04]  /*07f0*/  ISETP.NE.U32.AND P0, PT, RZ, UR4, PT ;  /* 0x00000004ff007c0c */ /* 0x000fc8000bf05070 */
[----:B------:R-:W-:-:S13]  /*0800*/  ISETP.NE.AND.EX P0, PT, RZ, UR5, PT, P0 ;  /* 0x00000005ff007c0c */ /* 0x000fda000bf05300 */
[----:B------:R-:W-:Y:S05]  /*0810*/  @!P0 BRA `(.L_x_7) ;  /* 0x00000000001c8947 */ /* 0x000fea0003800000 */
[----:B0-2---:R-:W0:Y:S02]  /*0820*/  LDC.64 R4, c[0x0][0x5a0] ;  /* 0x00016800ff047b82 */ /* 0x005e240000000a00 */
[----:B0-----:R-:W2:Y:S02]  /*0830*/  LDG.E.64 R4, desc[UR12][R4.64] ;  /* 0x0000000c04047981 */ /* 0x001ea4000c1e1b00 */
[----:B--2---:R-:W-:-:S04]  /*0840*/  ISETP.NE.U32.AND P0, PT, R4, RZ, PT ;  /* 0x000000ff0400720c */ /* 0x004fc80003f05070 */
[----:B------:R-:W-:-:S13]  /*0850*/  ISETP.NE.AND.EX P0, PT, R5, RZ, PT, P0 ;  /* 0x000000ff0500720c */ /* 0x000fda0003f05300 */
[----:B------:R-:W-:Y:S05]  /*0860*/  @!P0 BRA `(.L_x_7) ;  /* 0x0000000000088947 */ /* 0x000fea0003800000 */
[----:B------:R0:W5:Y:S01]  /*0870*/  LD.E R2, desc[UR12][R4.64] ;  /* 0x0000000c04027980 */ /* 0x000162000c101900 */
[----:B------:R-:W-:Y:S05]  /*0880*/  BRA `(.L_x_8) ;  /* 0x0000000000207947 */ /* 0x000fea0003800000 */
.L_x_7:
[----:B------:R-:W-:Y:S02]  /*0890*/  ULDC.64 UR4, c[0x0][0x590] ;  /* 0x0001640000047ab9 */ /* 0x000fe40000000a00 */
[----:B------:R-:W-:-:S04]  /*08a0*/  ISETP.NE.U32.AND P0, PT, RZ, UR4, PT ;  /* 0x00000004ff007c0c */ /* 0x000fc8000bf05070 */
[----:B------:R-:W-:-:S13]  /*08b0*/  ISETP.NE.AND.EX P0, PT, RZ, UR5, PT, P0 ;  /* 0x00000005ff007c0c */ /* 0x000fda000bf05300 */
[----:B------:R-:W-:Y:S05]  /*08c0*/  @!P0 BRA `(.L_x_9) ;  /* 0x00000000000c8947 */ /* 0x000fea0003800000 */
[----:B0-2---:R-:W0:Y:S02]  /*08d0*/  LDC.64 R4, c[0x0][0x590] ;  /* 0x00016400ff047b82 */ /* 0x005e240000000a00 */
[----:B0-----:R4:W5:Y:S01]  /*08e0*/  LDG.E R2, desc[UR12][R4.64] ;  /* 0x0000000c04027981 */ /* 0x001962000c1e1900 */
[----:B------:R-:W-:Y:S05]  /*08f0*/  BRA `(.L_x_8) ;  /* 0x0000000000047947 */ /* 0x000fea0003800000 */
.L_x_9:
[----:B------:R-:W3:Y:S02]  /*0900*/  LDC R2, c[0x0][0x584] ;  /* 0x00016100ff027b82 */ /* 0x000ee40000000800 */
.L_x_8:
[----:B0-2-4-:R-:W0:Y:S01]  /*0910*/  LDC R4, c[0x0][0x3c4] ;  /* 0x0000f100ff047b82 */ /* 0x015e220000000800 */
[----:B------:R-:W-:-:S07]  /*0920*/  ISETP.NE.AND P0, PT, R7, RZ, PT ;  /* 0x000000ff0700720c */ /* 0x000fce0003f05270 */
[----:B------:R-:W2:Y:S01]  /*0930*/  LDC.64 R10, c[0x0][0x3c8] ;  /* 0x0000f200ff0a7b82 */ /* 0x000ea20000000a00 */
[----:B0-----:R-:W-:-:S05]  /*0940*/  VIADD R4, R4, 0x1f ;  /* 0x0000001f04047836 */ /* 0x001fca0000000000 */
[----:B------:R-:W-:-:S04]  /*0950*/  SHF.R.S32.HI R5, RZ, 0x1f, R4 ;  /* 0x0000001fff057819 */ /* 0x000fc80000011404 */
[----:B------:R-:W-:-:S04]  /*0960*/  LEA.HI R5, R5, R4, RZ, 0x5 ;  /* 0x0000000405057211 */ /* 0x000fc800078f28ff */
[----:B------:R-:W-:-:S05]  /*0970*/  SHF.R.S32.HI R5, RZ, 0x5, R5 ;  /* 0x00000005ff057819 */ /* 0x000fca0000011405 */
[----:B--2---:R-:W-:-:S04]  /*0980*/  IMAD R4, R5, R10, RZ ;  /* 0x0000000a05047224 */ /* 0x004fc800078e02ff */
[----:B------:R-:W-:Y:S01]  /*0990*/  IMAD R4, R4, R11, RZ ;  /* 0x0000000b04047224 */ /* 0x000fe200078e02ff */
[----:B------:R-:W-:Y:S06]  /*09a0*/  @!P0 BRA `(.L_x_10) ;  /* 0x0000009800188947 */ /* 0x000fec0003800000 */
[----:B------:R-:W-:-:S13]  /*09b0*/  ISETP.NE.AND P0, PT, R7, 0x1, PT ;  /* 0x000000010700780c */ /* 0x000fda0003f05270 */
[----:B------:R-:W-:Y:S05]  /*09c0*/  @P0 EXIT ;  /* 0x000000000000094d */ /* 0x000fea0003800000 */
[----:B------:R-:W-:Y:S01]  /*09d0*/  ISETP.GE.AND P0, PT, R4, 0x1, PT ;  /* 0x000000010400780c */ /* 0x000fe20003f06270 */
[----:B------:R-:W-:Y:S01]  /*09e0*/  UMOV UR4, URZ ;  /* 0x0000003f00047c82 */ /* 0x000fe20008000000 */
[----:B------:R-:W-:Y:S02]  /*09f0*/  CS2R R86, SRZ ;  /* 0x0000000000567805 */ /* 0x000fe4000001ff00 */
[----:B------:R-:W-:Y:S02]  /*0a00*/  CS2R R88, SRZ ;  /* 0x0000000000587805 */ /* 0x000fe4000001ff00 */
[----:B------:R-:W-:Y:S02]  /*0a10*/  CS2R R90, SRZ ;  /* 0x00000000005a7805 */ /* 0x000fe4000001ff00 */
[----:B------:R-:W-:Y:S02]  /*0a20*/  CS2R R92, SRZ ;  /* 0x00000000005c7805 */ /* 0x000fe4000001ff00 */
[----:B------:R-:W-:-:S02]  /*0a30*/  CS2R R94, SRZ ;  /* 0x00000000005e7805 */ /* 0x000fc4000001ff00 */
[----:B------:R-:W-:Y:S02]  /*0a40*/  CS2R R96, SRZ ;  /* 0x0000000000607805 */ /* 0x000fe4000001ff00 */
        /* <DEDUP_REMOVED lines=57> */
[----:B------:R-:W-:Y:S01]  /*0de0*/  CS2R R84, SRZ ;  /* 0x0000000000547805 */ /* 0x000fe2000001ff00 */
[----:B------:R-:W-:Y:S06]  /*0df0*/  @!P0 BRA `(.L_x_11) ;  /* 0x0000000000708947 */ /* 0x000fec0003800000 */
[----:B------:R-:W-:-:S04]  /*0e00*/  LOP3.LUT R5, R3, 0x1, RZ, 0xfc, !PT ;  /* 0x0000000103057812 */ /* 0x000fc800078efcff */
[----:B------:R-:W-:-:S13]  /*0e10*/  ISETP.NE.AND P1, PT, R5, 0x3, PT ;  /* 0x000000030500780c */ /* 0x000fda0003f25270 */
[----:B------:R-:W-:Y:S05]  /*0e20*/  @!P1 BRA `(.L_x_12) ;  /* 0x0000000000049947 */ /* 0x000fea0003800000 */
[----:B------:R-:W-:Y:S01]  /*0e30*/  BPT.TRAP 0x1 ;  /* 0x000000040000795c */ /* 0x000fe20000300000 */
.L_x_12:
[----:B------:R-:W0:Y:S01]  /*0e40*/  S2UR UR5, SR_CgaCtaId ;  /* 0x00000000000579c3 */ /* 0x000e220000008800 */
[----:B------:R-:W-:Y:S01]  /*0e50*/  SHF.L.U32 R5, RZ, 0x1f, RZ ;  /* 0x0000001fff057819 */ /* 0x000fe200000006ff */
[----:B------:R-:W-:Y:S02]  /*0e60*/  UMOV UR4, 0x400 ;  /* 0x0000040000047882 */ /* 0x000fe40000000000 */
[----:B0-----:R-:W-:-:S12]  /*0e70*/  ULEA UR4, UR5, UR4, 0x18 ;  /* 0x0000000405047291 */ /* 0x001fd8000f8ec03f */
.L_x_13:
[----:B0-----:R-:W-:-:S04]  /*0e80*/  IMAD.U32 R6, RZ, RZ, UR4 ;  /* 0x00000004ff067e24 */ /* 0x001fc8000f8e00ff */
[----:B------:R0:W2:Y:S03]  /*0e90*/  SYNCS.PHASECHK.TRANS64.TRYWAIT P1, [R6+URZ+0x38000], R5 ;  /* 0x03800005060075a7 */ /* 0x0000a6000802017f */
[----:B--2---:R-:W-:Y:S05]  /*0ea0*/  @!P1 NANOSLEEP.SYNCS 0x989680 ;  /* 0x009896800000995d */ /* 0x004fea0003900000 */
[----:B------:R-:W2:Y:S02]  /*0eb0*/  @!P1 SYNCS.PHASECHK.TRANS64 P1, [R6+URZ+0x38000], R5 ;  /* 0x03800005060095a7 */ /* 0x000ea4000802007f */
[----:B--2---:R-:W-:Y:S05]  /*0ec0*/  @!P1 BRA `(.L_x_13) ;  /* 0xfffffffc00ec9947 */ /* 0x004fea000383ffff */
[----:B------:R-:W-:Y:S01]  /*0ed0*/  UIADD3 UR5, UR4, 0x1c000, URZ ;  /* 0x0001c00004057890 */ /* 0x000fe2000fffe03f */
[----:B------:R-:W-:Y:S01]  /*0ee0*/  WARPGROUP.ARRIVE ;  /* 0x00000000000079c5 */ /* 0x000fe20000000000 */
[----:B------:R-:W-:Y:S02]  /*0ef0*/  USHF.R.U32.HI UR4, URZ, 0x4, UR4 ;  /* 0x000000043f047899 */ /* 0x000fe40008011604 */
[----:B------:R-:W-:Y:S02]  /*0f00*/  USHF.R.U32.HI UR5, URZ, 0x4, UR5 ;  /* 0x000000043f057899 */ /* 0x000fe40008011605 */
[----:B------:R-:W-:Y:S02]  /*0f10*/  ULOP3.LUT UR4, UR4, 0x3fff, URZ, 0xc0, !UPT ;  /* 0x00003fff04047892 */ /* 0x000fe4000f8ec03f */
[----:B------:R-:W-:Y:S02]  /*0f20*/  ULOP3.LUT UR5, UR5, 0x3fff, URZ, 0xc0, !UPT ;  /* 0x00003fff05057892 */ /* 0x000fe4000f8ec03f */
[----:B------:R-:W-:-:S02]  /*0f30*/  ULOP3.LUT UR4, UR4, 0x10000, URZ, 0xfc, !UPT ;  /* 0x0001000004047892 */ /* 0x000fc4000f8efc3f */
[----:B------:R-:W-:Y:S01]  /*0f40*/  ULOP3.LUT UR6, UR5, 0x10000, URZ, 0xfc, !UPT ;  /* 0x0001000005067892 */ /* 0x000fe2000f8efc3f */
[----:B------:R-:W-:Y:S02]  /*0f50*/  UMOV UR7, 0xc0000010 ;  /* 0xc000001000077882 */ /* 0x000fe40000000000 */
[----:B------:R-:W-:-:S06]  /*0f60*/  UMOV UR5, 0xc0000010 ;  /* 0xc000001000057882 */ /* 0x000fcc0000000000 */
[----:B------:R-:W-:Y:S01]  /*0f70*/  QGMMA.64x128x32.F32.E4M3.E4M3 R88, gdesc[UR4], RZ, !UPT ;  /* 0x01e00000045879f3 */ /* 0x000fe2000c7008ff */
[----:B------:R-:W-:Y:S01]  /*0f80*/  UIADD3 UR4, UR4, 0x80, URZ ;  /* 0x0000008004047890 */ /* 0x000fe2000fffe03f */
[----:B------:R-:W-:-:S10]  /*0f90*/  UMOV UR5, 0xc0000010 ;  /* 0xc000001000057882 */ /* 0x000fd40000000000 */
[----:B------:R-:W-:Y:S01]  /*0fa0*/  QGMMA.64x128x32.F32.E4M3.E4M3 R24, gdesc[UR4], RZ, !UPT, gsb0 ;  /* 0x01e00000041879f3 */ /* 0x000fe2000c0008ff */
[----:B------:R-:W-:-:S05]  /*0fb0*/  UMOV UR4, 0x1 ;  /* 0x0000000100047882 */ /* 0x000fca0000000000 */
.L_x_11:
[----:B0-----:R-:W-:-:S05]  /*0fc0*/  VIMNMX R5, R4, 0x1, PT ;  /* 0x0000000104057848 */ /* 0x001fca0003fe0100 */
[----:B------:R-:W-:-:S05]  /*0fd0*/  IMAD.IADD R7, R4, 0x1, -R5 ;  /* 0x0000000104077824 */ /* 0x000fca00078e0a05 */
[----:B------:R-:W-:-:S13]  /*0fe0*/  ISETP.GE.AND P1, PT, R7, 0x1, PT ;  /* 0x000000010700780c */ /* 0x000fda0003f26270 */
[----:B------:R-:W-:Y:S05]  /*0ff0*/  @!P1 BRA `(.L_x_14) ;  /* 0x0000000000e09947 */ /* 0x000fea0003800000 */
[----:B------:R-:W0:Y:S01]  /*1000*/  S2UR UR6, SR_CgaCtaId ;  /* 0x00000000000679c3 */ /* 0x000e220000008800 */
[----:B------:R-:W-:Y:S01]  /*1010*/  UMOV UR5, 0x400 ;  /* 0x0000040000057882 */ /* 0x000fe20000000000 */
[----:B------:R-:W-:Y:S01]  /*1020*/  LOP3.LUT R9, R3, 0x1, RZ, 0xfc, !PT ;  /* 0x0000000103097812 */ /* 0x000fe200078efcff */
[----:B------:R-:W-:Y:S01]  /*1030*/  IMAD.MOV.U32 R8, RZ, RZ, RZ ;  /* 0x000000ffff087224 */ /* 0x000fe200078e00ff */
[----:B------:R-:W-:Y:S01]  /*1040*/  UISETP.NE.U32.AND UP0, UPT, UR4, URZ, UPT ;  /* 0x0000003f0400728c */ /* 0x000fe2000bf05070 */
[----:B------:R-:W-:Y:S01]  /*1050*/  IMAD.MOV.U32 R4, RZ, RZ, R7 ;  /* 0x000000ffff047224 */ /* 0x000fe200078e0007 */
[----:B0-----:R-:W-:-:S04]  /*1060*/  ULEA UR7, UR6, UR5, 0x18 ;  /* 0x0000000506077291 */ /* 0x001fc8000f8ec03f */
[----:B------:R-:W-:Y:S02]  /*1070*/  UIADD3 UR5, UR7, 0x1c000, URZ ;  /* 0x0001c00007057890 */ /* 0x000fe4000fffe03f */
[----:B------:R-:W-:Y:S02]  /*1080*/  USHF.R.U32.HI UR6, URZ, 0x4, UR7 ;  /* 0x000000043f067899 */ /* 0x000fe40008011607 */
[----:B------:R-:W-:Y:S02]  /*1090*/  USHF.R.U32.HI UR5, URZ, 0x4, UR5 ;  /* 0x000000043f057899 */ /* 0x000fe40008011605 */
[----:B------:R-:W-:Y:S02]  /*10a0*/  ULOP3.LUT UR6, UR6, 0x3fff, URZ, 0xc0, !UPT ;  /* 0x00003fff06067892 */ /* 0x000fe4000f8ec03f */
[----:B------:R-:W-:Y:S02]  /*10b0*/  ULOP3.LUT UR5, UR5, 0x3fff, URZ, 0xc0, !UPT ;  /* 0x00003fff05057892 */ /* 0x000fe4000f8ec03f */
[----:B------:R-:W-:-:S02]  /*10c0*/  ULOP3.LUT UR15, UR6, 0x10000, URZ, 0xfc, !UPT ;  /* 0x00010000060f7892 */ /* 0x000fc4000f8efc3f */
[----:B------:R-:W-:-:S03]  /*10d0*/  ULOP3.LUT UR14, UR5, 0x10000, URZ, 0xfc, !UPT ;  /* 0x00010000050e7892 */ /* 0x000fc6000f8efc3f */
[----:B------:R-:W-:-:S09]  /*10e0*/  UMOV UR5, URZ ;  /* 0x0000003f00057c82 */ /* 0x000fd20008000000 */
.L_x_19:
[----:B------:R-:W-:-:S13]  /*10f0*/  ISETP.NE.AND P2, PT, R9, 0x3, PT ;  /* 0x000000030900780c */ /* 0x000fda0003f45270 */
[----:B0-----:R-:W-:Y:S05]  /*1100*/  @!P2 BRA `(.L_x_15) ;  /* 0x000000000004a947 */ /* 0x001fea0003800000 */
[----:B------:R-:W-:Y:S01]  /*1110*/  BPT.TRAP 0x1 ;  /* 0x000000040000795c */ /* 0x000fe20000300000 */
.L_x_15:
[----:B------:R-:W-:Y:S01]  /*1120*/  SHF.L.U32 R5, R8, 0x1f, RZ ;  /* 0x0000001f08057819 */ /* 0x000fe200000006ff */
[----:B------:R-:W-:-:S12]  /*1130*/  ULEA UR6, UR4, UR7, 0x3 ;  /* 0x0000000704067291 */ /* 0x000fd8000f8e183f */
.L_x_16:
[----:B0-----:R-:W-:-:S04]  /*1140*/  IMAD.U32 R6, RZ, RZ, UR6 ;  /* 0x00000006ff067e24 */ /* 0x001fc8000f8e00ff */
[----:B------:R0:W2:Y:S03]  /*1150*/  SYNCS.PHASECHK.TRANS64.TRYWAIT P1, [R6+URZ+0x38000], R5 ;  /* 0x03800005060075a7 */ /* 0x0000a6000802017f */
[----:B--2---:R-:W-:Y:S05]  /*1160*/  @!P1 NANOSLEEP.SYNCS 0x989680 ;  /* 0x009896800000995d */ /* 0x004fea0003900000 */
[----:B------:R-:W2:Y:S02]  /*1170*/  @!P1 SYNCS.PHASECHK.TRANS64 P1, [R6+URZ+0x38000], R5 ;  /* 0x03800005060095a7 */ /* 0x000ea4000802007f */
[----:B--2---:R-:W-:Y:S05]  /*1180*/  @!P1 BRA `(.L_x_16) ;  /* 0xfffffffc00ec9947 */ /* 0x004fea000383ffff */
[----:B------:R-:W-:Y:S01]  /*1190*/  ULEA UR8, UR4, UR15, 0x8 ;  /* 0x0000000f04087291 */ /* 0x000fe2000f8e403f */
[----:B------:R-:W-:Y:S01]  /*11a0*/  WARPGROUP.ARRIVE ;  /* 0x00000000000079c5 */ /* 0x000fe20000000000 */
[----:B------:R-:W-:Y:S01]  /*11b0*/  ULEA UR10, UR4, UR14, 0x8 ;  /* 0x0000000e040a7291 */ /* 0x000fe2000f8e403f */
[----:B------:R-:W-:Y:S01]  /*11c0*/  UMOV UR9, 0xc0000010 ;  /* 0xc000001000097882 */ /* 0x000fe20000000000 */
[----:B------:R-:W-:-:S07]  /*11d0*/  UMOV UR11, 0xc0000010 ;  /* 0xc0000010000b7882 */ /* 0x000fce0000000000 */
[----:B------:R-:W-:Y:S01]  /*11e0*/  QGMMA.64x128x32.F32.E4M3.E4M3 R88, gdesc[UR8], R88, UP0 ;  /* 0x01e00000085879f3 */ /* 0x000fe2000bf00858 */
[----:B------:R-:W-:Y:S01]  /*11f0*/  UIADD3 UR8, UR8, 0x80, URZ ;  /* 0x0000008008087890 */ /* 0x000fe2000fffe03f */
[----:B------:R-:W-:-:S10]  /*1200*/  UMOV UR9, 0xc0000010 ;  /* 0xc000001000097882 */ /* 0x000fd40000000000 */
[----:B------:R-:W-:Y:S03]  /*1210*/  QGMMA.64x128x32.F32.E4M3.E4M3 R24, gdesc[UR8], R24, UP0, gsb0 ;  /* 0x01e00000081879f3 */ /* 0x000fe6000b800818 */
[----:B------:R-:W-:Y:S02]  /*1220*/  WARPGROUP.DEPBAR.LE gsb0, 0x1 ;  /* 0x00008000000079c5 */ /* 0x000fe40000010100 */
[----:B------:R-:W-:Y:S05]  /*1230*/  @!P2 BRA `(.L_x_17) ;  /* 0x000000000004a947 */ /* 0x000fea0003800000 */
[----:B------:R-:W-:Y:S01]  /*1240*/  BPT.TRAP 0x1 ;  /* 0x000000040000795c */ /* 0x000fe20000300000 */
.L_x_17:
[----:B------:R-:W-:Y:S01]  /*1250*/  ULEA UR6, UR5, UR7, 0x3 ;  /* 0x0000000705067291 */ /* 0x000fe2000f8e183f */
[----:B------:R-:W-:-:S03]  /*1260*/  ISETP.GT.U32.AND P1, PT, R3, 0x1, PT ;  /* 0x000000010300780c */ /* 0x000fc60003f24070 */
[----:B------:R-:W-:-:S04]  /*1270*/  UIADD3 UR6, UR6, 0x380e0, URZ ;  /* 0x000380e006067890 */ /* 0x000fc8000fffe03f */
[----:B------:R-:W-:-:S09]  /*1280*/  UPRMT UR6, URZ, 0x654, UR6 ;  /* 0x000006543f067896 */ /* 0x000fd20008000006 */
[----:B------:R-:W-:Y:S01]  /*1290*/  SYNCS.ARRIVE.TRANS64.RED.A1T0 RZ, [UR6], RZ ;  /* 0x000000ffffff79a7 */ /* 0x000fe20008100406 */
[----:B------:R-:W-:Y:S05]  /*12a0*/  @P1 BRA `(.L_x_18) ;  /* 0x0000000000041947 */ /* 0x000fea0003800000 */
[----:B------:R-:W-:Y:S01]  /*12b0*/  BPT.TRAP 0x1 ;  /* 0x000000040000795c */ /* 0x000fe20000300000 */
.L_x_18:
[----:B------:R-:W-:Y:S01]  /*12c0*/  UIADD3 UR4, UR4, 0x1, URZ ;  /* 0x0000000104047890 */ /* 0x000fe2000fffe03f */
[C---:B------:R-:W-:Y:S01]  /*12d0*/  ISETP.GT.AND P1, PT, R4.reuse, 0x1, PT ;  /* 0x000000010400780c */ /* 0x040fe20003f24270 */
[----:B------:R-:W-:Y:S01]  /*12e0*/  UIADD3 UR5, UR5, 0x1, URZ ;  /* 0x0000000105057890 */ /* 0x000fe2000fffe03f */
[----:B------:R-:W-:Y:S01]  /*12f0*/  VIADD R4, R4, 0xffffffff ;  /* 0xffffffff04047836 */ /* 0x000fe20000000000 */
[----:B------:R-:W-:Y:S02]  /*1300*/  UISETP.NE.AND UP0, UPT, UR4, 0x1c, UPT ;  /* 0x0000001c0400788c */ /* 0x000fe4000bf05270 */
[----:B------:R-:W-:Y:S02]  /*1310*/  UISETP.NE.AND UP1, UPT, UR5, 0x1c, UPT ;  /* 0x0000001c0500788c */ /* 0x000fe4000bf25270 */
[----:B------:R-:W-:Y:S02]  /*1320*/  USEL UR6, URZ, 0x1, UP0 ;  /* 0x000000013f067887 */ /* 0x000fe40008000000 */
[----:B------:R-:W-:-:S02]  /*1330*/  USEL UR4, UR4, URZ, UP0 ;  /* 0x0000003f04047287 */ /* 0x000fc40008000000 */
[----:B------:R-:W-:Y:S02]  /*1340*/  USEL UR5, UR5, URZ, UP1 ;  /* 0x0000003f05057287 */ /* 0x000fe40008800000 */
[----:B------:R-:W-:Y:S01]  /*1350*/  UPLOP3.LUT UP0, UPT, UPT, UPT, UPT, 0x80, 0x0 ;  /* 0x000000000000789c */ /* 0x000fe20003f0f070 */
[----:B------:R-:W-:Y:S01]  /*1360*/  LOP3.LUT R8, R8, UR6, RZ, 0x3c, !PT ;  /* 0x0000000608087c12 */ /* 0x000fe2000f8e3cff */
[----:B------:R-:W-:Y:S09]  /*1370*/  @P1 BRA `(.L_x_19) ;  /* 0xfffffffc005c1947 */ /* 0x000ff2000383ffff */
.L_x_14:
[----:B------:R-:W-:Y:S02]  /*1380*/  WARPGROUP.DEPBAR.LE gsb0, 0x0 ;  /* 0x00008000000079c5 */ /* 0x000fe40000010000 */
[----:B------:R-:W-:Y:S05]  /*1390*/  @!P0 BRA `(.L_x_20) ;  /* 0x0000000000448947 */ /* 0x000fea0003800000 */
[----:B------:R-:W-:-:S04]  /*13a0*/  LOP3.LUT R4, R3, 0x1, RZ, 0xfc, !PT ;  /* 0x0000000103047812 */ /* 0x000fc800078efcff */
[----:B------:R-:W-:-:S13]  /*13b0*/  ISETP.NE.AND P0, PT, R4, 0x3, PT ;  /* 0x000000030400780c */ /* 0x000fda0003f05270 */
[----:B------:R-:W-:Y:S05]  /*13c0*/  @!P0 BRA `(.L_x_21) ;  /* 0x0000000000048947 */ /* 0x000fea0003800000 */
[----:B------:R-:W-:Y:S01]  /*13d0*/  BPT.TRAP 0x1 ;  /* 0x000000040000795c */ /* 0x000fe20000300000 */
.L_x_21:
[----:B------:R-:W2:Y:S01]  /*13e0*/  S2R R9, SR_CgaCtaId ;  /* 0x0000000000097919 */ /* 0x000ea20000008800 */
[----:B------:R-:W-:Y:S02]  /*13f0*/  SHF.R.U32.HI R4, RZ, 0x2, R7 ;  /* 0x00000002ff047819 */ /* 0x000fe40000011607 */
[----:B0-----:R-:W-:Y:S02]  /*1400*/  MOV R6, 0x400 ;  /* 0x0000040000067802 */ /* 0x001fe40000000f00 */
[----:B------:R-:W-:Y:S01]  /*1410*/  ISETP.GT.U32.AND P0, PT, R3, 0x1, PT ;  /* 0x000000010300780c */ /* 0x000fe20003f04070 */
[----:B------:R-:W-:-:S04]  /*1420*/  IMAD.WIDE.U32 R4, R4, 0x24924925, RZ ;  /* 0x2492492504047825 */ /* 0x000fc800078e00ff */
[----:B------:R-:W-:Y:S01]  /*1430*/  IMAD R4, R5, -0x1c, R7 ;  /* 0xffffffe405047824 */ /* 0x000fe200078e0207 */
[----:B--2---:R-:W-:-:S05]  /*1440*/  LEA R9, R9, R6, 0x18 ;  /* 0x0000000609097211 */ /* 0x004fca00078ec0ff */
[----:B------:R-:W-:-:S04]  /*1450*/  IMAD R4, R4, 0x8, R9 ;  /* 0x0000000804047824 */ /* 0x000fc800078e0209 */
[----:B------:R-:W-:-:S05]  /*1460*/  VIADD R4, R4, 0x380e0 ;  /* 0x000380e004047836 */ /* 0x000fca0000000000 */
[----:B------:R-:W-:-:S04]  /*1470*/  PRMT R4, RZ, 0x654, R4 ;  /* 0x00000654ff047816 */ /* 0x000fc80000000004 */
[----:B------:R2:W-:Y:S01]  /*1480*/  SYNCS.ARRIVE.TRANS64.RED.A1T0 RZ, [R4+URZ], RZ ;  /* 0x000000ff04ff79a7 */ /* 0x0005e2000810043f */
[----:B------:R-:W-:Y:S05]  /*1490*/  @P0 BRA `(.L_x_20) ;  /* 0x0000000000040947 */ /* 0x000fea0003800000 */
[----:B------:R-:W-:Y:S01]  /*14a0*/  BPT.TRAP 0x1 ;  /* 0x000000040000795c */ /* 0x000fe20000300000 */
.L_x_20:
[----:B--2---:R-:W2:Y:S01]  /*14b0*/  S2R R4, SR_TID.X ;  /* 0x0000000000047919 */ /* 0x004ea20000002100 */
[----:B------:R-:W-:Y:S01]  /*14c0*/  ULDC.64 UR4, c[0x0][0x280] ;  /* 0x0000a00000047ab9 */ /* 0x000fe20000000a00 */
[----:B------:R-:W4:Y:S01]  /*14d0*/  S2R R12, SR_CTAID.Y ;  /* 0x00000000000c7919 */ /* 0x000f220000002600 */
[----:B------:R-:W0:Y:S01]  /*14e0*/  S2R R13, SR_CTAID.X ;  /* 0x00000000000d7919 */ /* 0x000e220000002500 */
[----:B--2---:R-:W-:-:S04]  /*14f0*/  SHF.R.S32.HI R3, RZ, 0x1f, R4 ;  /* 0x0000001fff037819 */ /* 0x004fc80000011404 */
[----:B------:R-:W-:Y:S01]  /*1500*/  LEA.HI R3, R3, R4, RZ, 0x7 ;  /* 0x0000000403037211 */ /* 0x000fe200078f38ff */
[----:B----4-:R-:W-:-:S03]  /*1510*/  IMAD.SHL.U32 R12, R12, 0x80, RZ ;  /* 0x000000800c0c7824 */ /* 0x010fc600078e00ff */
[----:B------:R-:W-:Y:S01]  /*1520*/  LOP3.LUT R3, R3, 0xffffff80, RZ, 0xc0, !PT ;  /* 0xffffff8003037812 */ /* 0x000fe200078ec0ff */
[----:B0-----:R-:W-:Y:S01]  /*1530*/  IMAD.SHL.U32 R14, R13, 0x80, RZ ;  /* 0x000000800d0e7824 */ /* 0x001fe200078e00ff */
[----:B------:R-:W-:-:S03]  /*1540*/  ISETP.GE.AND P0, PT, R12, UR5, PT ;  /* 0x000000050c007c0c */ /* 0x000fc6000bf06270 */
[----:B------:R-:W-:Y:S01]  /*1550*/  IMAD.IADD R3, R4, 0x1, -R3 ;  /* 0x0000000104037824 */ /* 0x000fe200078e0a03 */
[----:B------:R-:W-:-:S04]  /*1560*/  ISETP.GE.OR P0, PT, R14, UR4, P0 ;  /* 0x000000040e007c0c */ /* 0x000fc80008706670 */
[----:B------:R-:W-:-:S04]  /*1570*/  SHF.R.S32.HI R4, RZ, 0x1f, R3 ;  /* 0x0000001fff047819 */ /* 0x000fc80000011403 */
[----:B------:R-:W-:-:S04]  /*1580*/  LEA.HI R5, R4, R3, RZ, 0x2 ;  /* 0x0000000304057211 */ /* 0x000fc800078f10ff */
[--C-:B------:R-:W-:Y:S02]  /*1590*/  SHF.R.S32.HI R10, RZ, 0x2, R5.reuse ;  /* 0x00000002ff0a7819 */ /* 0x100fe40000011405 */
[----:B------:R-:W-:-:S04]  /*15a0*/  SHF.R.S32.HI R7, RZ, 0x1f, R5 ;  /* 0x0000001fff077819 */ /* 0x000fc80000011405 */
[----:B------:R-:W-:Y:S01]  /*15b0*/  LEA.HI R7, R7, R10, RZ, 0x3 ;  /* 0x0000000a07077211 */ /* 0x000fe200078f18ff */
[----:B------:R-:W-:Y:S06]  /*15c0*/  @P0 EXIT ;  /* 0x000000000000094d */ /* 0x000fec0003800000 */
[----:B------:R-:W-:Y:S01]  /*15d0*/  LOP3.LUT R7, R7, 0xfffffff8, RZ, 0xc0, !PT ;  /* 0xfffffff807077812 */ /* 0x000fe200078ec0ff */
[----:B------:R-:W0:Y:S01]  /*15e0*/  LDC.64 R8, c[0x0][0x5d0] ;  /* 0x00017400ff087b82 */ /* 0x000e220000000a00 */
[----:B------:R-:W-:Y:S02]  /*15f0*/  LOP3.LUT R6, R5, 0x7ffffffc, RZ, 0xc0, !PT ;  /* 0x7ffffffc05067812 */ /* 0x000fe400078ec0ff */
[----:B------:R-:W-:Y:S01]  /*1600*/  LEA.HI R4, R4, R3, RZ, 0x5 ;  /* 0x0000000304047211 */ /* 0x000fe200078f28ff */
[----:B------:R-:W-:Y:S02]  /*1610*/  IMAD.IADD R10, R10, 0x1, -R7 ;  /* 0x000000010a0a7824 */ /* 0x000fe400078e0a07 */
[----:B------:R-:W-:-:S03]  /*1620*/  IMAD.IADD R6, R3, 0x1, -R6 ;  /* 0x0000000103067824 */ /* 0x000fc600078e0a06 */
[--C-:B------:R-:W-:Y:S01]  /*1630*/  SHF.R.S32.HI R11, RZ, 0x1f, R10.reuse ;  /* 0x0000001fff0b7819 */ /* 0x100fe2000001140a */
[----:B------:R-:W-:Y:S02]  /*1640*/  IMAD.SHL.U32 R3, R6, 0x2, RZ ;  /* 0x0000000206037824 */ /* 0x000fe400078e00ff */
[----:B------:R-:W-:Y:S01]  /*1650*/  IMAD.WIDE R6, R13, 0x80, R10 ;  /* 0x000000800d067825 */ /* 0x000fe200078e020a */
[----:B------:R-:W-:Y:S02]  /*1660*/  SHF.R.S32.HI R11, RZ, 0x5, R4 ;  /* 0x00000005ff0b7819 */ /* 0x000fe40000011404 */
[----:B------:R-:W-:Y:S02]  /*1670*/  SHF.R.S32.HI R5, RZ, 0x1f, R3 ;  /* 0x0000001fff057819 */ /* 0x000fe40000011403 */
[----:B------:R-:W-:Y:S01]  /*1680*/  IADD3 R4, P0, R12, R3, RZ ;  /* 0x000000030c047210 */ /* 0x000fe20007f1e0ff */
[----:B------:R-:W-:Y:S01]  /*1690*/  IMAD.WIDE R6, R11, 0x10, R6 ;  /* 0x000000100b067825 */ /* 0x000fe200078e0206 */
[----:B------:R-:W-:-:S02]  /*16a0*/  IADD3 R3, -R3, UR5, -R12 ;  /* 0x0000000503037c10 */ /* 0x000fc4000fffe90c */
[----:B------:R-:W-:Y:S01]  /*16b0*/  LEA.HI.X.SX32 R5, R12, R5, 0x1, P0 ;  /* 0x000000050c057211 */ /* 0x000fe200000f0eff */
[----:B------:R-:W-:Y:S01]  /*16c0*/  IMAD R11, R11, -0x10, -R14 ;  /* 0xfffffff00b0b7824 */ /* 0x000fe200078e0a0e */
[----:B0-----:R-:W-:Y:S01]  /*16d0*/  SHF.L.U64.HI R18, R8, 0x3, R9 ;  /* 0x0000000308127819 */ /* 0x001fe20000010209 */
[-C--:B------:R-:W-:Y:S02]  /*16e0*/  IMAD R14, R7, R8.reuse, RZ ;  /* 0x00000008070e7224 */ /* 0x080fe400078e02ff */
[C---:B------:R-:W-:Y:S01]  /*16f0*/  IMAD.WIDE.U32 R12, R6.reuse, R8, R4 ;  /* 0x00000008060c7225 */ /* 0x040fe200078e0004 */
[----:B------:R-:W-:Y:S01]  /*1700*/  IADD3 R16, R11, UR4, -R10 ;  /* 0x000000040b107c10 */ /* 0x000fe2000fffe80a */
[----:B------:R-:W-:Y:S02]  /*1710*/  ULDC.64 UR4, c[0x0][0x5c8] ;  /* 0x0001720000047ab9 */ /* 0x000fe40000000a00 */
[----:B------:R-:W-:Y:S01]  /*1720*/  IMAD R17, R6, R9, R14 ;  /* 0x0000000906117224 */ /* 0x000fe200078e020e */
[C---:B------:R-:W-:Y:S01]  /*1730*/  LEA R10, P3, R8.reuse, R12, 0x6 ;  /* 0x0000000c080a7211 */ /* 0x040fe200078630ff */
[----:B------:R-:W-:Y:S01]  /*1740*/  IMAD.SHL.U32 R15, R8, 0x8, RZ ;  /* 0x00000008080f7824 */ /* 0x000fe200078e00ff */
[----:B------:R-:W-:Y:S01]  /*1750*/  IADD3 R14, P2, R12, UR4, RZ ;  /* 0x000000040c0e7c10 */ /* 0x000fe2000ff5e0ff */
[----:B------:R-:W-:-:S03]  /*1760*/  IMAD.IADD R11, R13, 0x1, R17 ;  /* 0x000000010d0b7824 */ /* 0x000fc600078e0211 */
[----:B------:R-:W-:Y:S02]  /*1770*/  IADD3 R12, P1, P0, R12, UR4, R15 ;  /* 0x000000040c0c7c10 */ /* 0x000fe4000f83e00f */
[----:B------:R-:W-:Y:S02]  /*1780*/  LEA.HI.X R9, R8, R11, R9, 0x6, P3 ;  /* 0x0000000b08097211 */ /* 0x000fe400018f3409 */
[----:B------:R-:W-:Y:S02]  /*1790*/  IADD3 R8, P4, P5, R10, UR4, R15 ;  /* 0x000000040a087c10 */ /* 0x000fe4000fd9e00f */
[----:B------:R-:W-:Y:S02]  /*17a0*/  IADD3.X R15, R11, UR5, RZ, P2, !PT ;  /* 0x000000050b0f7c10 */ /* 0x000fe400097fe4ff */
[----:B---3-5:R-:W-:Y:S02]  /*17b0*/  FSETP.NEU.AND P2, PT, R2, RZ, PT ;  /* 0x000000ff0200720b */ /* 0x028fe40003f4d000 */
[----:B------:R-:W-:-:S02]  /*17c0*/  IADD3 R10, P3, R10, UR4, RZ ;  /* 0x000000040a0a7c10 */ /* 0x000fc4000ff7e0ff */
[--C-:B------:R-:W-:Y:S02]  /*17d0*/  IADD3.X R13, R11, UR5, R18.reuse, P1, P0 ;  /* 0x000000050b0d7c10 */ /* 0x100fe40008fe0412 */
[C---:B------:R-:W-:Y:S02]  /*17e0*/  IADD3.X R11, R9.reuse, UR5, RZ, P3, !PT ;  /* 0x00000005090b7c10 */ /* 0x040fe40009ffe4ff */
[----:B------:R-:W-:-:S05]  /*17f0*/  IADD3.X R9, R9, UR5, R18, P4, P5 ;  /* 0x0000000509097c10 */ /* 0x000fca000a7ea412 */
[----:B------:R-:W-:Y:S05]  /*1800*/  @!P2 BRA `(.L_x_22) ;  /* 0x000000680068a947 */ /* 0x000fea0003800000 */
[----:B------:R-:W-:Y:S01]  /*1810*/  ISETP.GE.AND P1, PT, R16, 0x1, PT ;  /* 0x000000011000780c */ /* 0x000fe20003f26270 */
[----:B------:R-:W-:Y:S01]  /*1820*/  ULDC.64 UR4, c[0x0][0x5b0] ;  /* 0x00016c0000047ab9 */ /* 0x000fe20000000a00 */
[----:B------:R-:W-:Y:S01]  /*1830*/  ULDC.64 UR6, c[0x0][0x5a8] ;  /* 0x00016a0000067ab9 */ /* 0x000fe20000000a00 */
[----:B------:R-:W-:Y:S01]  /*1840*/  IMAD R17, R7, UR4, RZ ;  /* 0x0000000407117c24 */ /* 0x000fe2000f8e02ff */
[----:B------:R-:W-:Y:S01]  /*1850*/  ISETP.LT.OR P0, PT, R3, 0x1, !P1 ;  /* 0x000000010300780c */ /* 0x000fe20004f01670 */
[C---:B------:R-:W-:Y:S01]  /*1860*/  IMAD.WIDE.U32 R18, R6.reuse, UR4, R4 ;  /* 0x0000000406127c25 */ /* 0x040fe2000f8e0004 */
[----:B------:R-:W-:Y:S03]  /*1870*/  BSSY B0, `(.L_x_23) ;  /* 0x0000007000007945 */ /* 0x000fe60003800000 */
[----:B------:R-:W-:Y:S01]  /*1880*/  IMAD R17, R6, UR5, R17 ;  /* 0x0000000506117c24 */ /* 0x000fe2000f8e0211 */
[----:B------:R-:W-:-:S04]  /*1890*/  IADD3 R18, P2, R18, UR6, RZ ;  /* 0x0000000612127c10 */ /* 0x000fc8000ff5e0ff */
[--C-:B------:R-:W-:Y:S02]  /*18a0*/  IADD3.X R19, R19, UR7, R17.reuse, P2, !PT ;  /* 0x0000000713137c10 */ /* 0x100fe400097fe411 */
[----:B------:R-:W-:Y:S01]  /*18b0*/  PRMT R17, RZ, 0x7610, R17 ;  /* 0x00007610ff117816 */ /* 0x000fe20000000011 */
[----:B------:R-:W-:Y:S06]  /*18c0*/  @P0 BRA `(.L_x_24) ;  /* 0x0000000000040947 */ /* 0x000fec0003800000 */
[----:B------:R0:W5:Y:S02]  /*18d0*/  LDG.E.U8 R17, desc[UR12][R18.64] ;  /* 0x0000000c12117981 */ /* 0x000164000c1e1100 */
.L_x_24:
[----:B------:R-:W-:Y:S05]  /*18e0*/  BSYNC B0 ;  /* 0x0000000000007941 */ /* 0x000fea0003800000 */
.L_x_23:
[----:B-----5:R-:W-:Y:S01]  /*18f0*/  LOP3.LUT R17, R17, 0xff, RZ, 0xc0, !PT ;  /* 0x000000ff11117812 */ /* 0x020fe200078ec0ff */
[----:B------:R-:W-:Y:S01]  /*1900*/  BSSY B0, `(.L_x_25) ;  /* 0x000000b000007945 */ /* 0x000fe20003800000 */
[----:B------:R-:W-:Y:S02]  /*1910*/  ISETP.LT.OR P2, PT, R3, 0x2, !P1 ;  /* 0x000000020300780c */ /* 0x000fe40004f41670 */
[----:B------:R-:W-:-:S05]  /*1920*/  F2FP.F16.E4M3.UNPACK_B R17, R17 ;  /* 0x00000011ff11723e */ /* 0x000fca00020006ff */
[----:B------:R-:W-:-:S05]  /*1930*/  HADD2.F32 R17, -RZ, R17.H0_H0 ;  /* 0x20000011ff117230 */ /* 0x000fca0000004100 */
[----:B------:R-:W-:-:S04]  /*1940*/  FMUL R17, R17, R2 ;  /* 0x0000000211117220 */ /* 0x000fc80000400000 */
[----:B-1----:R-:W-:-:S05]  /*1950*/  FFMA R17, R88, R0, R17 ;  /* 0x0000000058117223 */ /* 0x002fca0000000011 */
[----:B------:R-:W-:Y:S02]  /*1960*/  F2FP.SATFINITE.E4M3.F32.PACK_AB_MERGE_C R21, RZ, R17, RZ ;  /* 0x00000011ff15723e */ /* 0x000fe400048070ff */
[----:B------:R-:W-:-:S03]  /*1970*/  PRMT R17, RZ, 0x7610, R17 ;  /* 0x00007610ff117816 */ /* 0x000fc60000000011 */
[----:B------:R1:W-:Y:S01]  /*1980*/  @!P0 STG.E.U8 desc[UR12][R14.64], R21 ;  /* 0x000000150e008986 */ /* 0x0003e2000c10110c */
[----:B------:R-:W-:Y:S05]  /*1990*/  @P2 BRA `(.L_x_26) ;  /* 0x0000000000042947 */ /* 0x000fea0003800000 */
[----:B------:R2:W5:Y:S02]  /*19a0*/  LDG.E.U8 R17, desc[UR12][R18.64+0x1] ;  /* 0x0000010c12117981 */ /* 0x000564000c1e1100 */
.L_x_26:
[----:B------:R-:W-:Y:S05]  /*19b0*/  BSYNC B0 ;  /* 0x0000000000007941 */ /* 0x000fea0003800000 */
.L_x_25:
[----:B-----5:R-:W-:Y:S01]  /*19c0*/  LOP3.LUT R17, R17, 0xff, RZ, 0xc0, !PT ;  /* 0x000000ff11117812 */ /* 0x020fe200078ec0ff */
[----:B------:R-:W-:Y:S01]  /*19d0*/  BSSY B0, `(.L_x_27) ;  /* 0x0000013000007945 */ /* 0x000fe20003800000 */
[----:B------:R-:W-:Y:S02]  /*19e0*/  IADD3 R23, P0, R6, 0x8, RZ ;  /* 0x0000000806177810 */ /* 0x000fe40007f1e0ff */
[----:B------:R-:W-:-:S03]  /*19f0*/  F2FP.F16.E4M3.UNPACK_B R17, R17 ;  /* 0x00000011ff11723e */ /* 0x000fc600020006ff */
[----:B------:R-:W-:Y:S01]  /*1a00*/  IMAD.X R88, RZ, RZ, R7, P0 ;  /* 0x000000ffff587224 */ /* 0x000fe200000e0607 */
[----:B------:R-:W-:Y:S01]  /*1a10*/  ISETP.GE.AND P0, PT, R16, 0x9, PT ;  /* 0x000000091000780c */ /* 0x000fe20003f06270 */
[----:B------:R-:W-:Y:S02]  /*1a20*/  HADD2.F32 R17, -RZ, R17.H0_H0 ;  /* 0x20000011ff117230 */ /* 0x000fe40000004100 */
[----:B-1----:R-:W-:Y:S01]  /*1a30*/  IMAD.WIDE.U32 R20, R23, UR4, R4 ;  /* 0x0000000417147c25 */ /* 0x002fe2000f8e0004 */
[----:B------:R-:W-:-:S03]  /*1a40*/  ISETP.LT.OR P3, PT, R3, 0x1, !P0 ;  /* 0x000000010300780c */ /* 0x000fc60004761670 */
[----:B------:R-:W-:Y:S01]  /*1a50*/  FMUL R22, R17, R2 ;  /* 0x0000000211167220 */ /* 0x000fe20000400000 */
[----:B------:R-:W-:Y:S01]  /*1a60*/  IMAD R88, R88, UR4, RZ ;  /* 0x0000000458587c24 */ /* 0x000fe2000f8e02ff */
[----:B------:R-:W-:Y:S02]  /*1a70*/  IADD3 R20, P4, R20, UR6, RZ ;  /* 0x0000000614147c10 */ /* 0x000fe4000ff9e0ff */
[----:B------:R-:W-:Y:S01]  /*1a80*/  FFMA R22, R89, R0, R22 ;  /* 0x0000000059167223 */ /* 0x000fe20000000016 */
[----:B------:R-:W-:Y:S01]  /*1a90*/  IMAD R23, R23, UR5, R88 ;  /* 0x0000000517177c24 */ /* 0x000fe2000f8e0258 */
[----:B------:R-:W-:-:S03]  /*1aa0*/  PRMT R17, RZ, 0x7610, R17 ;  /* 0x00007610ff117816 */ /* 0x000fc60000000011 */
[----:B------:R-:W-:Y:S02]  /*1ab0*/  F2FP.SATFINITE.E4M3.F32.PACK_AB_MERGE_C R89, RZ, R22, RZ ;  /* 0x00000016ff59723e */ /* 0x000fe400048070ff */
[----:B------:R-:W-:-:S03]  /*1ac0*/  IADD3.X R21, R21, UR7, R23, P4, !PT ;  /* 0x0000000715157c10 */ /* 0x000fc6000a7fe417 */
[----:B------:R1:W-:Y:S01]  /*1ad0*/  @!P2 STG.E.U8 desc[UR12][R14.64+0x1], R89 ;  /* 0x000001590e00a986 */ /* 0x0003e2000c10110c */
[----:B------:R-:W-:Y:S05]  /*1ae0*/  @P3 BRA `(.L_x_28) ;  /* 0x0000000000043947 */ /* 0x000fea0003800000 */
[----:B------:R3:W5:Y:S02]  /*1af0*/  LDG.E.U8 R17, desc[UR12][R20.64] ;  /* 0x0000000c14117981 */ /* 0x000764000c1e1100 */
.L_x_28:
[----:B------:R-:W-:Y:S05]  /*1b00*/  BSYNC B0 ;  /* 0x0000000000007941 */ /* 0x000fea0003800000 */
.L_x_27:
[----:B-----5:R-:W-:Y:S01]  /*1b10*/  LOP3.LUT R17, R17, 0xff, RZ, 0xc0, !PT ;  /* 0x000000ff11117812 */ /* 0x020fe200078ec0ff */
[----:B------:R-:W-:Y:S01]  /*1b20*/  BSSY B0, `(.L_x_29) ;  /* 0x000000b000007945 */ /* 0x000fe20003800000 */
[----:B------:R-:W-:Y:S02]  /*1b30*/  ISETP.LT.OR P2, PT, R3, 0x2, !P0 ;  /* 0x000000020300780c */ /* 0x000fe40004741670 */
[----:B------:R-:W-:-:S05]  /*1b40*/  F2FP.F16.E4M3.UNPACK_B R17, R17 ;  /* 0x00000011ff11723e */ /* 0x000fca00020006ff */
[----:B------:R-:W-:-:S05]  /*1b50*/  HADD2.F32 R17, -RZ, R17.H0_H0 ;  /* 0x20000011ff117230 */ /* 0x000fca0000004100 */
[----:B------:R-:W-:-:S04]  /*1b60*/  FMUL R17, R17, R2 ;  /* 0x0000000211117220 */ /* 0x000fc80000400000 */
[----:B------:R-:W-:-:S05]  /*1b70*/  FFMA R17, R90, R0, R17 ;  /* 0x000000005a117223 */ /* 0x000fca0000000011 */
[----:B------:R-:W-:Y:S02]  /*1b80*/  F2FP.SATFINITE.E4M3.F32.PACK_AB_MERGE_C R23, RZ, R17, RZ ;  /* 0x00000011ff17723e */ /* 0x000fe400048070ff */
[----:B------:R-:W-:-:S03]  /*1b90*/  PRMT R17, RZ, 0x7610, R17 ;  /* 0x00007610ff117816 */ /* 0x000fc60000000011 */
[----:B------:R4:W-:Y:S01]  /*1ba0*/  @!P3 STG.E.U8 desc[UR12][R12.64], R23 ;  /* 0x000000170c00b986 */ /* 0x0009e2000c10110c */
[----:B------:R-:W-:Y:S05]  /*1bb0*/  @P2 BRA `(.L_x_30) ;  /* 0x0000000000042947 */ /* 0x000fea0003800000 */
[----:B------:R0:W5:Y:S02]  /*1bc0*/  LDG.E.U8 R17, desc[UR12][R20.64+0x1] ;  /* 0x0000010c14117981 */ /* 0x000164000c1e1100 */
.L_x_30:
[----:B------:R-:W-:Y:S05]  /*1bd0*/  BSYNC B0 ;  /* 0x0000000000007941 */ /* 0x000fea0003800000 */
.L_x_29:
[----:B-----5:R-:W-:Y:S01]  /*1be0*/  LOP3.LUT R17, R17, 0xff, RZ, 0xc0, !PT ;  /* 0x000000ff11117812 */ /* 0x020fe200078ec0ff */
[----:B------:R-:W-:Y:S01]  /*1bf0*/  BSSY B0, `(.L_x_31) ;  /* 0x000000b000007945 */ /* 0x000fe20003800000 */
[----:B------:R-:W-:Y:S02]  /*1c00*/  ISETP.LT.OR P3, PT, R3, 0x9, !P1 ;  /* 0x000000090300780c */ /* 0x000fe40004f61670 */
[----:B------:R-:W-:-:S05]  /*1c10*/  F2FP.F16.E4M3.UNPACK_B R17, R17 ;  /* 0x00000011ff11723e */ /* 0x000fca00020006ff */
[----:B------:R-:W-:-:S05]  /*1c20*/  HADD2.F32 R17, -RZ, R17.H0_H0 ;  /* 0x20000011ff117230 */ /* 0x000fca0000004100 */
[----:B------:R-:W-:Y:S01]  /*1c30*/  FMUL R22, R17, R2 ;  /* 0x0000000211167220 */ /* 0x000fe20000400000 */
[----:B------:R-:W-:-:S03]  /*1c40*/  PRMT R17, RZ, 0x7610, R17 ;  /* 0x00007610ff117816 */ /* 0x000fc60000000011 */
[----:B------:R-:W-:-:S05]  /*1c50*/  FFMA R22, R91, R0, R22 ;  /* 0x000000005b167223 */ /* 0x000fca0000000016 */
[----:B----4-:R-:W-:-:S05]  /*1c60*/  F2FP.SATFINITE.E4M3.F32.PACK_AB_MERGE_C R23, RZ, R22, RZ ;  /* 0x00000016ff17723e */ /* 0x010fca00048070ff */
[----:B------:R4:W-:Y:S01]  /*1c70*/  @!P2 STG.E.U8 desc[UR12][R12.64+0x1], R23 ;  /* 0x000001170c00a986 */ /* 0x0009e2000c10110c */
[----:B------:R-:W-:Y:S05]  /*1c80*/  @P3 BRA `(.L_x_32) ;  /* 0x0000000000043947 */ /* 0x000fea0003800000 */
[----:B------:R0:W5:Y:S02]  /*1c90*/  LDG.E.U8 R17, desc[UR12][R18.64+0x8] ;  /* 0x0000080c12117981 */ /* 0x000164000c1e1100 */
.L_x_32:
[----:B------:R-:W-:Y:S05]  /*1ca0*/  BSYNC B0 ;  /* 0x0000000000007941 */ /* 0x000fea0003800000 */
.L_x_31:
[----:B-----5:R-:W-:Y:S01]  /*1cb0*/  LOP3.LUT R17, R17, 0xff, RZ, 0xc0, !PT ;  /* 0x000000ff11117812 */ /* 0x020fe200078ec0ff */
[----:B------:R-:W-:Y:S01]  /*1cc0*/  BSSY B0, `(.L_x_33) ;  /* 0x000000b000007945 */ /* 0x000fe20003800000 */
[----:B------:R-:W-:Y:S02]  /*1cd0*/  ISETP.LT.OR P2, PT, R3, 0xa, !P1 ;  /* 0x0000000a0300780c */ /* 0x000fe40004f41670 */
[----:B------:R-:W-:-:S05]  /*1ce0*/  F2FP.F16.E4M3.UNPACK_B R17, R17 ;  /* 0x00000011ff11723e */ /* 0x000fca00020006ff */
[----:B------:R-:W-:-:S05]  /*1cf0*/  HADD2.F32 R17, -RZ, R17.H0_H0 ;  /* 0x20000011ff117230 */ /* 0x000fca0000004100 */
[----:B------:R-:W-:-:S04]  /*1d00*/  FMUL R17, R17, R2 ;  /* 0x0000000211117220 */ /* 0x000fc80000400000 */
[----:B------:R-:W-:-:S05]  /*1d10*/  FFMA R17, R92, R0, R17 ;  /* 0x000000005c117223 */ /* 0x000fca0000000011 */
[----:B----4-:R-:W-:Y:S02]  /*1d20*/  F2FP.SATFINITE.E4M3.F32.PACK_AB_MERGE_C R23, RZ, R17, RZ ;  /* 0x00000011ff17723e */ /* 0x010fe400048070ff */
[----:B------:R-:W-:-:S03]  /*1d30*/  PRMT R17, RZ, 0x7610, R17 ;  /* 0x00007610ff117816 */ /* 0x000fc60000000011 */
[----:B------:R4:W-:Y:S01]  /*1d40*/  @!P3 STG.E.U8 desc[UR12][R14.64+0x8], R23 ;  /* 0x000008170e00b986 */ /* 0x0009e2000c10110c */
[----:B------:R-:W-:Y:S05]  /*1d50*/  @P2 BRA `(.L_x_34) ;  /* 0x0000000000042947 */ /* 0x000fea0003800000 */
[----:B------:R0:W5:Y:S02]  /*1d60*/  LDG.E.U8 R17, desc[UR12][R18.64+0x9] ;  /* 0x0000090c12117981 */ /* 0x000164000c1e1100 */
.L_x_34:
[----:B------:R-:W-:Y:S05]  /*1d70*/  BSYNC B0 ;  /* 0x0000000000007941 */ /* 0x000fea0003800000 */
.L_x_33:
        /* <DEDUP_REMOVED lines=12> */
.L_x_36:
[----:B------:R-:W-:Y:S05]  /*1e40*/  BSYNC B0 ;  /* 0x0000000000007941 */ /* 0x000fea0003800000 */
.L_x_35:
        /* <DEDUP_REMOVED lines=12> */
.L_x_38:
[----:B------:R-:W-:Y:S05]  /*1f10*/  BSYNC B0 ;  /* 0x0000000000007941 */ /* 0x000fea0003800000 */
.L_x_37:
        /* <DEDUP_REMOVED lines=12> */
.L_x_40:
[----:B------:R-:W-:Y:S05]  /*1fe0*/  BSYNC B0 ;  /* 0x0000000000007941 */ /* 0x000fea0003800000 */
.L_x_39:
        /* <DEDUP_REMOVED lines=12> */
.L_x_42:
[----:B------:R-:W-:Y:S05]  /*20b0*/  BSYNC B0 ;  /* 0x0000000000007941 */ /* 0x000fea0003800000 */
.L_x_41:
        /* <DEDUP_REMOVED lines=12> */
.L_x_44:
[----:B------:R-:W-:Y:S05]  /*2180*/  BSYNC B0 ;  /* 0x0000000000007941 */ /* 0x000fea0003800000 */
.L_x_43:
        /* <DEDUP_REMOVED lines=12> */
.L_x_46:
[----:B------:R-:W-:Y:S05]  /*2250*/  BSYNC B0 ;  /* 0x0000000000007941 */ /* 0x000fea0003800000 */
.L_x_45:
        /* <DEDUP_REMOVED lines=12> */
.L_x_48:
[----:B------:R-:W-:Y:S05]  /*2320*/  BSYNC B0 ;  /* 0x0000000000007941 */ /* 0x000fea0003800000 */
.L_x_47:
        /* <DEDUP_REMOVED lines=12> */
.L_x_50:
[----:B------:R-:W-:Y:S05]  /*23f0*/  BSYNC B0 ;  /* 0x0000000000007941 */ /* 0x000fea0003800000 */
.L_x_49:
        /* <DEDUP_REMOVED lines=12> */
.L_x_52:
[----:B------:R-:W-:Y:S05]  /*24c0*/  BSYNC B0 ;  /* 0x0000000000007941 */ /* 0x000fea0003800000 */
.L_x_51:
        /* <DEDUP_REMOVED lines=12> */
.L_x_54:
[----:B------:R-:W-:Y:S05]  /*2590*/  BSYNC B0 ;  /* 0x0000000000007941 */ /* 0x000fea0003800000 */
.L_x_53:
        /* <DEDUP_REMOVED lines=12> */
.L_x_56:
[----:B------:R-:W-:Y:S05]  /*2660*/  BSYNC B0 ;  /* 0x0000000000007941 */ /* 0x000fea0003800000 */
.L_x_55:
        /* <DEDUP_REMOVED lines=12> */
.L_x_58:
[----:B------:R-:W-:Y:S05]  /*2730*/  BSYNC B0 ;  /* 0x0000000000007941 */ /* 0x000fea0003800000 */
.L_x_57:
        /* <DEDUP_REMOVED lines=12> */
.L_x_60:
[----:B------:R-:W-:Y:S05]  /*2800*/  BSYNC B0 ;  /* 0x0000000000007941 */ /* 0x000fea0003800000 */
.L_x_59:
        /* <DEDUP_REMOVED lines=12> */
.L_x_62:
[----:B------:R-:W-:Y:S05]  /*28d0*/  BSYNC B0 ;  /* 0x0000000000007941 */ /* 0x000fea0003800000 */
.L_x_61:
        /* <DEDUP_REMOVED lines=12> */
.L_x_64:
[----:B------:R-:W-:Y:S05]  /*29a0*/  BSYNC B0 ;  /* 0x0000000000007941 */ /* 0x000fea0003800000 */
.L_x_63:
        /* <DEDUP_REMOVED lines=12> */
.L_x_66:
[----:B------:R-:W-:Y:S05]  /*2a70*/  BSYNC B0 ;  /* 0x0000000000007941 */ /* 0x000fea0003800000 */
.L_x_65:
        /* <DEDUP_REMOVED lines=12> */
.L_x_68:
[----:B------:R-:W-:Y:S05]  /*2b40*/  BSYNC B0 ;  /* 0x0000000000007941 */ /* 0x000fea0003800000 */
.L_x_67:
        /* <DEDUP_REMOVED lines=12> */
.L_x_70:
[----:B------:R-:W-:Y:S05]  /*2c10*/  BSYNC B0 ;  /* 0x0000000000007941 */ /* 0x000fea0003800000 */
.L_x_69:
        /* <DEDUP_REMOVED lines=12> */
.L_x_72:
[----:B------:R-:W-:Y:S05]  /*2ce0*/  BSYNC B0 ;  /* 0x0000000000007941 */ /* 0x000fea0003800000 */
.L_x_71:
        /* <DEDUP_REMOVED lines=12> */
.L_x_74:
[----:B------:R-:W-:Y:S05]  /*2db0*/  BSYNC B0 ;  /* 0x0000000000007941 */ /* 0x000fea0003800000 */
.L_x_73:
        /* <DEDUP_REMOVED lines=12> */
.L_x_76:
[----:B------:R-:W-:Y:S05]  /*2e80*/  BSYNC B0 ;  /* 0x0000000000007941 */ /* 0x000fea0003800000 */
.L_x_75:
        /* <DEDUP_REMOVED lines=12> */
.L_x_78:
[----:B------:R-:W-:Y:S05]  /*2f50*/  BSYNC B0 ;  /* 0x0000000000007941 */ /* 0x000fea0003800000 */
.L_x_77:
        /* <DEDUP_REMOVED lines=12> */
.L_x_80:
[----:B------:R-:W-:Y:S05]  /*3020*/  BSYNC B0 ;  /* 0x0000000000007941 */ /* 0x000fea0003800000 */
.L_x_79:
        /* <DEDUP_REMOVED lines=12> */
.L_x_82:
[----:B------:R-:W-:Y:S05]  /*30f0*/  BSYNC B0 ;  /* 0x0000000000007941 */ /* 0x000fea0003800000 */
.L_x_81:
        /* <DEDUP_REMOVED lines=12> */
.L_x_84:
[----:B------:R-:W-:Y:S05]  /*31c0*/  BSYNC B0 ;  /* 0x0000000000007941 */ /* 0x000fea0003800000 */
.L_x_83:
        /* <DEDUP_REMOVED lines=12> */
.L_x_86:
[----:B------:R-:W-:Y:S05]  /*3290*/  BSYNC B0 ;  /* 0x0000000000007941 */ /* 0x000fea0003800000 */
.L_x_85:
        /* <DEDUP_REMOVED lines=12> */
.L_x_88:
[----:B------:R-:W-:Y:S05]  /*3360*/  BSYNC B0 ;  /* 0x0000000000007941 */ /* 0x000fea0003800000 */
.L_x_87:
        /* <DEDUP_REMOVED lines=12> */
.L_x_90:
[----:B------:R-:W-:Y:S05]  /*3430*/  BSYNC B0 ;  /* 0x0000000000007941 */ /* 0x000fea0003800000 */
.L_x_89:
        /* <DEDUP_REMOVED lines=12> */
.L_x_92:
[----:B------:R-:W-:Y:S05]  /*3500*/  BSYNC B0 ;  /* 0x0000000000007941 */ /* 0x000fea0003800000 */
.L_x_91:
        /* <DEDUP_REMOVED lines=12> */
.L_x_94:
[----:B------:R-:W-:Y:S05]  /*35d0*/  BSYNC B0 ;  /* 0x0000000000007941 */ /* 0x000fea0003800000 */
.L_x_93:
        /* <DEDUP_REMOVED lines=12> */
.L_x_96:
[----:B------:R-:W-:Y:S05]  /*36a0*/  BSYNC B0 ;  /* 0x0000000000007941 */ /* 0x000fea0003800000 */
.L_x_95:
        /* <DEDUP_REMOVED lines=12> */
.L_x_98:
[----:B------:R-:W-:Y:S05]  /*3770*/  BSYNC B0 ;  /* 0x0000000000007941 */ /* 0x000fea0003800000 */
.L_x_97:
        /* <DEDUP_REMOVED lines=12> */
.L_x_100:
[----:B------:R-:W-:Y:S05]  /*3840*/  BSYNC B0 ;  /* 0x0000000000007941 */ /* 0x000fea0003800000 */
.L_x_99:
        /* <DEDUP_REMOVED lines=12> */
.L_x_102:
[----:B------:R-:W-:Y:S05]  /*3910*/  BSYNC B0 ;  /* 0x0000000000007941 */ /* 0x000fea0003800000 */
.L_x_101:
        /* <DEDUP_REMOVED lines=12> */
.L_x_104:
[----:B------:R-:W-:Y:S05]  /*39e0*/  BSYNC B0 ;  /* 0x0000000000007941 */ /* 0x000fea0003800000 */
.L_x_103:
        /* <DEDUP_REMOVED lines=12> */
.L_x_106:
[----:B------:R-:W-:Y:S05]  /*3ab0*/  BSYNC B0 ;  /* 0x0000000000007941 */ /* 0x000fea0003800000 */
.L_x_105:
        /* <DEDUP_REMOVED lines=12> */
.L_x_108:
[----:B------:R-:W-:Y:S05]  /*3b80*/  BSYNC B0 ;  /* 0x0000000000007941 */ /* 0x000fea0003800000 */
.L_x_107:
        /* <DEDUP_REMOVED lines=12> */
.L_x_110:
[----:B------:R-:W-:Y:S05]  /*3c50*/  BSYNC B0 ;  /* 0x0000000000007941 */ /* 0x000fea0003800000 */
.L_x_109:
        /* <DEDUP_REMOVED lines=12> */
.L_x_112:
[----:B------:R-:W-:Y:S05]  /*3d20*/  BSYNC B0 ;  /* 0x0000000000007941 */ /* 0x000fea0003800000 */
.L_x_111:
        /* <DEDUP_REMOVED lines=12> */
.L_x_114:
[----:B------:R-:W-:Y:S05]  /*3df0*/  BSYNC B0 ;  /* 0x0000000000007941 */ /* 0x000fea0003800000 */
.L_x_113:
        /* <DEDUP_REMOVED lines=12> */
.L_x_116:
[----:B------:R-:W-:Y:S05]  /*3ec0*/  BSYNC B0 ;  /* 0x0000000000007941 */ /* 0x000fea0003800000 */
.L_x_115:
        /* <DEDUP_REMOVED lines=12> */
.L_x_118:
[----:B------:R-:W-:Y:S05]  /*3f90*/  BSYNC B0 ;  /* 0x0000000000007941 */ /* 0x000fea0003800000 */
.L_x_117:
        /* <DEDUP_REMOVED lines=12> */
.L_x_120:
[----:B------:R-:W-:Y:S05]  /*4060*/  BSYNC B0 ;  /* 0x0000000000007941 */ /* 0x000fea0003800000 */
.L_x_119:
        /* <DEDUP_REMOVED lines=12> */
.L_x_122:
[----:B------:R-:W-:Y:S05]  /*4130*/  BSYNC B0 ;  /* 0x0000000000007941 */ /* 0x000fea0003800000 */
.L_x_121:
        /* <DEDUP_REMOVED lines=12> */
.L_x_124:
[----:B------:R-:W-:Y:S05]  /*4200*/  BSYNC B0 ;  /* 0x0000000000007941 */ /* 0x000fea0003800000 */
.L_x_123:
        /* <DEDUP_REMOVED lines=12> */
.L_x_126:
[----:B------:R-:W-:Y:S05]  /*42d0*/  BSYNC B0 ;  /* 0x0000000000007941 */ /* 0x000fea0003800000 */
.L_x_125:
        /* <DEDUP_REMOVED lines=12> */
.L_x_128:
[----:B------:R-:W-:Y:S05]  /*43a0*/  BSYNC B0 ;  /* 0x0000000000007941 */ /* 0x000fea0003800000 */
.L_x_127:
        /* <DEDUP_REMOVED lines=12> */
.L_x_130:
[----:B------:R-:W-:Y:S05]  /*4470*/  BSYNC B0 ;  /* 0x0000000000007941 */ /* 0x000fea0003800000 */
.L_x_129:
        /* <DEDUP_REMOVED lines=12> */
.L_x_132:
[----:B------:R-:W-:Y:S05]  /*4540*/  BSYNC B0 ;  /* 0x0000000000007941 */ /* 0x000fea0003800000 */
.L_x_131:
        /* <DEDUP_REMOVED lines=12> */
.L_x_134:
[----:B------:R-:W-:Y:S05]  /*4610*/  BSYNC B0 ;  /* 0x0000000000007941 */ /* 0x000fea0003800000 */
.L_x_133:
        /* <DEDUP_REMOVED lines=12> */
.L_x_136:
[----:B------:R-:W-:Y:S05]  /*46e0*/  BSYNC B0 ;  /* 0x0000000000007941 */ /* 0x000fea0003800000 */
.L_x_135:
        /* <DEDUP_REMOVED lines=12> */
.L_x_138:
[----:B------:R-:W-:Y:S05]  /*47b0*/  BSYNC B0 ;  /* 0x0000000000007941 */ /* 0x000fea0003800000 */
.L_x_137:
        /* <DEDUP_REMOVED lines=12> */
.L_x_140:
[----:B------:R-:W-:Y:S05]  /*4880*/  BSYNC B0 ;  /* 0x0000000000007941 */ /* 0x000fea0003800000 */
.L_x_139:
        /* <DEDUP_REMOVED lines=12> */
.L_x_142:
[----:B------:R-:W-:Y:S05]  /*4950*/  BSYNC B0 ;  /* 0x0000000000007941 */ /* 0x000fea0003800000 */
.L_x_141:
        /* <DEDUP_REMOVED lines=12> */
.L_x_144:
[----:B------:R-:W-:Y:S05]  /*4a20*/  BSYNC B0 ;  /* 0x0000000000007941 */ /* 0x000fea0003800000 */
.L_x_143:
        /* <DEDUP_REMOVED lines=12> */
.L_x_146:
[----:B------:R-:W-:Y:S05]  /*4af0*/  BSYNC B0 ;  /* 0x0000000000007941 */ /* 0x000fea0003800000 */
.L_x_145:
[----:B-----5:R-:W-:Y:S01]  /*4b00*/  LOP3.LUT R17, R17, 0xff, RZ, 0xc0, !PT ;  /* 0x000000ff11117812 */ /* 0x020fe200078ec0ff */
[----:B------:R-:W-:Y:S01]  /*4b10*/  BSSY B0, `(.L_x_147) ;  /* 0x000000b000007945 */ /* 0x000fe20003800000 */
[----:B------:R-:W-:Y:S02]  /*4b20*/  ISETP.LT.OR P2, PT, R3, 0x79, !P0 ;  /* 0x000000790300780c */ /* 0x000fe40004741670 */
[----:B------:R-:W-:-:S05]  /*4b30*/  F2FP.F16.E4M3.UNPACK_B R17, R17 ;  /* 0x00000011ff11723e */ /* 0x000fca00020006ff */
[----:B------:R-:W-:-:S05]  /*4b40*/  HADD2.F32 R17, -RZ, R17.H0_H0 ;  /* 0x20000011ff117230 */ /* 0x000fca0000004100 */
[----:B0-2---:R-:W-:Y:S01]  /*4b50*/  FMUL R18, R17, R2 ;  /* 0x0000000211127220 */ /* 0x005fe20000400000 */
[----:B------:R-:W-:-:S03]  /*4b60*/  PRMT R17, RZ, 0x7610, R17 ;  /* 0x00007610ff117816 */ /* 0x000fc60000000011 */
[----:B------:R-:W-:-:S05]  /*4b70*/  FFMA R18, R149, R0, R18 ;  /* 0x0000000095127223 */ /* 0x000fca0000000012 */
[----:B------:R-:W-:-:S05]  /*4b80*/  F2FP.SATFINITE.E4M3.F32.PACK_AB_MERGE_C R19, RZ, R18, RZ ;  /* 0x00000012ff13723e */ /* 0x000fca00048070ff */
[----:B------:R0:W-:Y:S01]  /*4b90*/  @!P1 STG.E.U8 desc[UR12][R14.64+0x79], R19 ;  /* 0x000079130e009986 */ /* 0x0001e2000c10110c */
[----:B------:R-:W-:Y:S05]  /*4ba0*/  @P2 BRA `(.L_x_148) ;  /* 0x0000000000042947 */ /* 0x000fea0003800000 */
[----:B------:R2:W5:Y:S02]  /*4bb0*/  LDG.E.U8 R17, desc[UR12][R20.64+0x78] ;  /* 0x0000780c14117981 */ /* 0x000564000c1e1100 */
.L_x_148:
[----:B------:R-:W-:Y:S05]  /*4bc0*/  BSYNC B0 ;  /* 0x0000000000007941 */ /* 0x000fea0003800000 */
.L_x_147:
[----:B-----5:R-:W-:Y:S01]  /*4bd0*/  LOP3.LUT R17, R17, 0xff, RZ, 0xc0, !PT ;  /* 0x000000ff11117812 */ /* 0x020fe200078ec0ff */
[----:B------:R-:W-:Y:S01]  /*4be0*/  BSSY B0, `(.L_x_149) ;  /* 0x000000b000007945 */ /* 0x000fe20003800000 */
[----:B------:R-:W-:Y:S02]  /*4bf0*/  ISETP.LT.OR P1, PT, R3, 0x7a, !P0 ;  /* 0x0000007a0300780c */ /* 0x000fe40004721670 */
[----:B------:R-:W-:Y:S02]  /*4c00*/  F2FP.F16.E4M3.UNPACK_B R17, R17 ;  /* 0x00000011ff11723e */ /* 0x000fe400020006ff */
[----:B01--4-:R-:W-:-:S03]  /*4c10*/  PRMT R14, RZ, 0x7610, R14 ;  /* 0x00007610ff0e7816 */ /* 0x013fc6000000000e */
[----:B------:R-:W-:-:S05]  /*4c20*/  HADD2.F32 R17, -RZ, R17.H0_H0 ;  /* 0x20000011ff117230 */ /* 0x000fca0000004100 */
[----:B------:R-:W-:-:S04]  /*4c30*/  FMUL R17, R17, R2 ;  /* 0x0000000211117220 */ /* 0x000fc80000400000 */
[----:B------:R-:W-:-:S05]  /*4c40*/  FFMA R17, R150, R0, R17 ;  /* 0x0000000096117223 */ /* 0x000fca0000000011 */
[----:B------:R-:W-:-:S05]  /*4c50*/  F2FP.SATFINITE.E4M3.F32.PACK_AB_MERGE_C R17, RZ, R17, RZ ;  /* 0x00000011ff11723e */ /* 0x000fca00048070ff */
[----:B------:R0:W-:Y:S01]  /*4c60*/  @!P2 STG.E.U8 desc[UR12][R12.64+0x78], R17 ;  /* 0x000078110c00a986 */ /* 0x0001e2000c10110c */
[----:B------:R-:W-:Y:S05]  /*4c70*/  @P1 BRA `(.L_x_150) ;  /* 0x0000000000041947 */ /* 0x000fea0003800000 */
[----:B------:R1:W5:Y:S02]  /*4c80*/  LDG.E.U8 R14, desc[UR12][R20.64+0x79] ;  /* 0x0000790c140e7981 */ /* 0x000364000c1e1100 */
.L_x_150:
[----:B------:R-:W-:Y:S05]  /*4c90*/  BSYNC B0 ;  /* 0x0000000000007941 */ /* 0x000fea0003800000 */
.L_x_149:
[----:B-----5:R-:W-:Y:S01]  /*4ca0*/  LOP3.LUT R14, R14, 0xff, RZ, 0xc0, !PT ;  /* 0x000000ff0e0e7812 */ /* 0x020fe200078ec0ff */
[----:B------:R-:W-:Y:S01]  /*4cb0*/  BSSY B0, `(.L_x_151) ;  /* 0x0000013000007945 */ /* 0x000fe20003800000 */
[----:B0-----:R-:W-:Y:S02]  /*4cc0*/  IADD3 R17, P0, R6, 0x40, RZ ;  /* 0x0000004006117810 */ /* 0x001fe40007f1e0ff */
[----:B------:R-:W-:-:S03]  /*4cd0*/  F2FP.F16.E4M3.UNPACK_B R14, R14 ;  /* 0x0000000eff0e723e */ /* 0x000fc600020006ff */
[----:B------:R-:W-:Y:S01]  /*4ce0*/  IMAD.X R19, RZ, RZ, R7, P0 ;  /* 0x000000ffff137224 */ /* 0x000fe200000e0607 */
[----:B------:R-:W-:Y:S01]  /*4cf0*/  ISETP.GE.AND P0, PT, R16, 0x41, PT ;  /* 0x000000411000780c */ /* 0x000fe20003f06270 */
[----:B------:R-:W-:Y:S02]  /*4d00*/  HADD2.F32 R15, -RZ, R14.H0_H0 ;  /* 0x2000000eff0f7230 */ /* 0x000fe40000004100 */
[----:B-123--:R-:W-:Y:S01]  /*4d10*/  IMAD R20, R19, UR4, RZ ;  /* 0x0000000413147c24 */ /* 0x00efe2000f8e02ff */
[----:B------:R-:W-:Y:S02]  /*4d20*/  ISETP.LT.OR P2, PT, R3, 0x1, !P0 ;  /* 0x000000010300780c */ /* 0x000fe40004741670 */
[----:B------:R-:W-:Y:S01]  /*4d30*/  FMUL R18, R15, R2 ;  /* 0x000000020f127220 */ /* 0x000fe20000400000 */
[----:B------:R-:W-:-:S04]  /*4d40*/  IMAD.WIDE.U32 R14, R17, UR4, R4 ;  /* 0x00000004110e7c25 */ /* 0x000fc8000f8e0004 */
[----:B------:R-:W-:Y:S01]  /*4d50*/  FFMA R18, R151, R0, R18 ;  /* 0x0000000097127223 */ /* 0x000fe20000000012 */
[----:B------:R-:W-:Y:S01]  /*4d60*/  IMAD R17, R17, UR5, R20 ;  /* 0x0000000511117c24 */ /* 0x000fe2000f8e0214 */
[----:B------:R-:W-:-:S03]  /*4d70*/  IADD3 R14, P3, R14, UR6, RZ ;  /* 0x000000060e0e7c10 */ /* 0x000fc6000ff7e0ff */
[----:B------:R-:W-:Y:S02]  /*4d80*/  F2FP.SATFINITE.E4M3.F32.PACK_AB_MERGE_C R19, RZ, R18, RZ ;  /* 0x00000012ff13723e */ /* 0x000fe400048070ff */
[--C-:B------:R-:W-:Y:S02]  /*4d90*/  IADD3.X R15, R15, UR7, R17.reuse, P3, !PT ;  /* 0x000000070f0f7c10 */ /* 0x100fe40009ffe411 */
[----:B------:R-:W-:Y:S01]  /*4da0*/  PRMT R17, RZ, 0x7610, R17 ;  /* 0x00007610ff117816 */ /* 0x000fe20000000011 */
[----:B------:R0:W-:Y:S01]  /*4db0*/  @!P1 STG.E.U8 desc[UR12][R12.64+0x79], R19 ;  /* 0x000079130c009986 */ /* 0x0001e2000c10110c */
[----:B------:R-:W-:Y:S05]  /*4dc0*/  @P2 BRA `(.L_x_152) ;  /* 0x0000000000042947 */ /* 0x000fea0003800000 */
[----:B------:R1:W5:Y:S02]  /*4dd0*/  LDG.E.U8 R17, desc[UR12][R14.64] ;  /* 0x0000000c0e117981 */ /* 0x000364000c1e1100 */
.L_x_152:
[----:B------:R-:W-:Y:S05]  /*4de0*/  BSYNC B0 ;  /* 0x0000000000007941 */ /* 0x000fea0003800000 */
.L_x_151:
[----:B-----5:R-:W-:Y:S01]  /*4df0*/  LOP3.LUT R17, R17, 0xff, RZ, 0xc0, !PT ;  /* 0x000000ff11117812 */ /* 0x020fe200078ec0ff */
[----:B------:R-:W-:Y:S01]  /*4e00*/  BSSY B0, `(.L_x_153) ;  /* 0x000000b000007945 */ /* 0x000fe20003800000 */
[----:B------:R-:W-:Y:S02]  /*4e10*/  ISETP.LT.OR P3, PT, R3, 0x2, !P0 ;  /* 0x000000020300780c */ /* 0x000fe40004761670 */
[----:B------:R-:W-:Y:S02]  /*4e20*/  F2FP.F16.E4M3.UNPACK_B R17, R17 ;  /* 0x00000011ff11723e */ /* 0x000fe400020006ff */
[----:B0-----:R-:W-:-:S03]  /*4e30*/  PRMT R12, RZ, 0x7610, R12 ;  /* 0x00007610ff0c7816 */ /* 0x001fc6000000000c */
[----:B------:R-:W-:-:S05]  /*4e40*/  HADD2.F32 R17, -RZ, R17.H0_H0 ;  /* 0x20000011ff117230 */ /* 0x000fca0000004100 */
[----:B------:R-:W-:-:S04]  /*4e50*/  FMUL R17, R17, R2 ;  /* 0x0000000211117220 */ /* 0x000fc80000400000 */
[----:B------:R-:W-:-:S05]  /*4e60*/  FFMA R17, R24, R0, R17 ;  /* 0x0000000018117223 */ /* 0x000fca0000000011 */
[----:B------:R-:W-:-:S05]  /*4e70*/  F2FP.SATFINITE.E4M3.F32.PACK_AB_MERGE_C R17, RZ, R17, RZ ;  /* 0x00000011ff11723e */ /* 0x000fca00048070ff */
[----:B------:R0:W-:Y:S01]  /*4e80*/  @!P2 STG.E.U8 desc[UR12][R10.64], R17 ;  /* 0x000000110a00a986 */ /* 0x0001e2000c10110c */
[----:B------:R-:W-:Y:S05]  /*4e90*/  @P3 BRA `(.L_x_154) ;  /* 0x0000000000043947 */ /* 0x000fea0003800000 */
[----:B------:R2:W5:Y:S02]  /*4ea0*/  LDG.E.U8 R12, desc[UR12][R14.64+0x1] ;  /* 0x0000010c0e0c7981 */ /* 0x000564000c1e1100 */
.L_x_154:
[----:B------:R-:W-:Y:S05]  /*4eb0*/  BSYNC B0 ;  /* 0x0000000000007941 */ /* 0x000fea0003800000 */
.L_x_153:
[----:B-----5:R-:W-:Y:S01]  /*4ec0*/  LOP3.LUT R12, R12, 0xff, RZ, 0xc0, !PT ;  /* 0x000000ff0c0c7812 */ /* 0x020fe200078ec0ff */
[----:B------:R-:W-:Y:S01]  /*4ed0*/  BSSY B0, `(.L_x_155) ;  /* 0x0000013000007945 */ /* 0x000fe20003800000 */
[----:B0-----:R-:W-:Y:S02]  /*4ee0*/  IADD3 R17, P1, R6, 0x48, RZ ;  /* 0x0000004806117810 */ /* 0x001fe40007f3e0ff */
[----:B------:R-:W-:-:S03]  /*4ef0*/  F2FP.F16.E4M3.UNPACK_B R12, R12 ;  /* 0x0000000cff0c723e */ /* 0x000fc600020006ff */
[----:B------:R-:W-:Y:S01]  /*4f00*/  IMAD.X R7, RZ, RZ, R7, P1 ;  /* 0x000000ffff077224 */ /* 0x000fe200008e0607 */
[----:B------:R-:W-:Y:S01]  /*4f10*/  ISETP.GE.AND P1, PT, R16, 0x49, PT ;  /* 0x000000491000780c */ /* 0x000fe20003f26270 */
[----:B------:R-:W-:Y:S02]  /*4f20*/  HADD2.F32 R13, -RZ, R12.H0_H0 ;  /* 0x2000000cff0d7230 */ /* 0x000fe40000004100 */
[----:B------:R-:W-:Y:S01]  /*4f30*/  IMAD R12, R7, UR4, RZ ;  /* 0x00000004070c7c24 */ /* 0x000fe2000f8e02ff */
[----:B------:R-:W-:Y:S01]  /*4f40*/  ISETP.LT.OR P2, PT, R3, 0x1, !P1 ;  /* 0x000000010300780c */ /* 0x000fe20004f41670 */
[----:B------:R-:W-:-:S04]  /*4f50*/  IMAD.WIDE.U32 R4, R17, UR4, R4 ;  /* 0x0000000411047c25 */ /* 0x000fc8000f8e0004 */
[----:B------:R-:W-:Y:S01]  /*4f60*/  FMUL R6, R13, R2 ;  /* 0x000000020d067220 */ /* 0x000fe20000400000 */
[----:B------:R-:W-:-:S03]  /*4f70*/  IMAD R17, R17, UR5, R12 ;  /* 0x0000000511117c24 */ /* 0x000fc6000f8e020c */
[----:B------:R-:W-:Y:S01]  /*4f80*/  FFMA R6, R25, R0, R6 ;  /* 0x0000000019067223 */ /* 0x000fe20000000006 */
[----:B------:R-:W-:-:S04]  /*4f90*/  IADD3 R4, P4, R4, UR6, RZ ;  /* 0x0000000604047c10 */ /* 0x000fc8000ff9e0ff */
[----:B------:R-:W-:Y:S02]  /*4fa0*/  F2FP.SATFINITE.E4M3.F32.PACK_AB_MERGE_C R7, RZ, R6, RZ ;  /* 0x00000006ff07723e */ /* 0x000fe400048070ff */
[----:B------:R-:W-:Y:S02]  /*4fb0*/  IADD3.X R5, R5, UR7, R17, P4, !PT ;  /* 0x0000000705057c10 */ /* 0x000fe4000a7fe411 */
[----:B------:R-:W-:Y:S01]  /*4fc0*/  PRMT R6, RZ, 0x7610, R6 ;  /* 0x00007610ff067816 */ /* 0x000fe20000000006 */
[----:B------:R0:W-:Y:S01]  /*4fd0*/  @!P3 STG.E.U8 desc[UR12][R10.64+0x1], R7 ;  /* 0x000001070a00b986 */ /* 0x0001e2000c10110c */
[----:B------:R-:W-:Y:S05]  /*4fe0*/  @P2 BRA `(.L_x_156) ;  /* 0x0000000000042947 */ /* 0x000fea0003800000 */
[----:B------:R3:W5:Y:S02]  /*4ff0*/  LDG.E.U8 R6, desc[UR12][R4.64] ;  /* 0x0000000c04067981 */ /* 0x000764000c1e1100 */
.L_x_156:
[----:B------:R-:W-:Y:S05]  /*5000*/  BSYNC B0 ;  /* 0x0000000000007941 */ /* 0x000fea0003800000 */
.L_x_155:
[----:B-----5:R-:W-:Y:S01]  /*5010*/  LOP3.LUT R6, R6, 0xff, RZ, 0xc0, !PT ;  /* 0x000000ff06067812 */ /* 0x020fe200078ec0ff */
[----:B------:R-:W-:Y:S01]  /*5020*/  BSSY B0, `(.L_x_157) ;  /* 0x000000b000007945 */ /* 0x000fe20003800000 */
[----:B------:R-:W-:Y:S02]  /*5030*/  ISETP.LT.OR P3, PT, R3, 0x2, !P1 ;  /* 0x000000020300780c */ /* 0x000fe40004f61670 */
[----:B------:R-:W-:-:S05]  /*5040*/  F2FP.F16.E4M3.UNPACK_B R6, R6 ;  /* 0x00000006ff06723e */ /* 0x000fca00020006ff */
[----:B0-----:R-:W-:Y:S01]  /*5050*/  HADD2.F32 R7, -RZ, R6.H0_H0 ;  /* 0x20000006ff077230 */ /* 0x001fe20000004100 */
[----:B------:R-:W-:-:S04]  /*5060*/  PRMT R6, RZ, 0x7610, R6 ;  /* 0x00007610ff067816 */ /* 0x000fc80000000006 */
[----:B------:R-:W-:-:S04]  /*5070*/  FMUL R7, R7, R2 ;  /* 0x0000000207077220 */ /* 0x000fc80000400000 */
[----:B------:R-:W-:-:S05]  /*5080*/  FFMA R7, R26, R0, R7 ;  /* 0x000000001a077223 */ /* 0x000fca0000000007 */
[----:B------:R-:W-:-:S05]  /*5090*/  F2FP.SATFINITE.E4M3.F32.PACK_AB_MERGE_C R7, RZ, R7, RZ ;  /* 0x00000007ff07723e */ /* 0x000fca00048070ff */
[----:B------:R0:W-:Y:S01]  /*50a0*/  @!P2 STG.E.U8 desc[UR12][R8.64], R7 ;  /* 0x000000070800a986 */ /* 0x0001e2000c10110c */
[----:B------:R-:W-:Y:S05]  /*50b0*/  @P3 BRA `(.L_x_158) ;  /* 0x0000000000043947 */ /* 0x000fea0003800000 */
[----:B------:R4:W5:Y:S02]  /*50c0*/  LDG.E.U8 R6, desc[UR12][R4.64+0x1] ;  /* 0x0000010c04067981 */ /* 0x000964000c1e1100 */
.L_x_158:
[----:B------:R-:W-:Y:S05]  /*50d0*/  BSYNC B0 ;  /* 0x0000000000007941 */ /* 0x000fea0003800000 */
.L_x_157:
[----:B-----5:R-:W-:Y:S01]  /*50e0*/  LOP3.LUT R6, R6, 0xff, RZ, 0xc0, !PT ;  /* 0x000000ff06067812 */ /* 0x020fe200078ec0ff */
[----:B------:R-:W-:Y:S01]  /*50f0*/  BSSY B0, `(.L_x_159) ;  /* 0x000000b000007945 */ /* 0x000fe20003800000 */
[----:B------:R-:W-:Y:S02]  /*5100*/  ISETP.LT.OR P2, PT, R3, 0x9, !P0 ;  /* 0x000000090300780c */ /* 0x000fe40004741670 */
[----:B------:R-:W-:-:S05]  /*5110*/  F2FP.F16.E4M3.UNPACK_B R6, R6 ;  /* 0x00000006ff06723e */ /* 0x000fca00020006ff */
[----:B0-----:R-:W-:-:S05]  /*5120*/  HADD2.F32 R7, -RZ, R6.H0_H0 ;  /* 0x20000006ff077230 */ /* 0x001fca0000004100 */
[----:B------:R-:W-:-:S04]  /*5130*/  FMUL R6, R7, R2 ;  /* 0x0000000207067220 */ /* 0x000fc80000400000 */
[----:B------:R-:W-:-:S05]  /*5140*/  FFMA R6, R27, R0, R6 ;  /* 0x000000001b067223 */ /* 0x000fca0000000006 */
[----:B------:R-:W-:Y:S02]  /*5150*/  F2FP.SATFINITE.E4M3.F32.PACK_AB_MERGE_C R7, RZ, R6, RZ ;  /* 0x00000006ff07723e */ /* 0x000fe400048070ff */
[----:B------:R-:W-:-:S03]  /*5160*/  PRMT R6, RZ, 0x7610, R6 ;  /* 0x00007610ff067816 */ /* 0x000fc60000000006 */
[----:B------:R0:W-:Y:S01]  /*5170*/  @!P3 STG.E.U8 desc[UR12][R8.64+0x1], R7 ;  /* 0x000001070800b986 */ /* 0x0001e2000c10110c */
[----:B------:R-:W-:Y:S05]  /*5180*/  @P2 BRA `(.L_x_160) ;  /* 0x0000000000042947 */ /* 0x000fea0003800000 */
[----:B------:R0:W5:Y:S02]  /*5190*/  LDG.E.U8 R6, desc[UR12][R14.64+0x8] ;  /* 0x0000080c0e067981 */ /* 0x000164000c1e1100 */
.L_x_160:
[----:B------:R-:W-:Y:S05]  /*51a0*/  BSYNC B0 ;  /* 0x0000000000007941 */ /* 0x000fea0003800000 */
.L_x_159:
        /* <DEDUP_REMOVED lines=12> */
.L_x_162:
[----:B------:R-:W-:Y:S05]  /*5270*/  BSYNC B0 ;  /* 0x0000000000007941 */ /* 0x000fea0003800000 */
.L_x_161:
        /* <DEDUP_REMOVED lines=12> */
.L_x_164:
[----:B------:R-:W-:Y:S05]  /*5340*/  BSYNC B0 ;  /* 0x0000000000007941 */ /* 0x000fea0003800000 */
.L_x_163:
        /* <DEDUP_REMOVED lines=12> */
.L_x_166:
[----:B------:R-:W-:Y:S05]  /*5410*/  BSYNC B0 ;  /* 0x0000000000007941 */ /* 0x000fea0003800000 */
.L_x_165:
        /* <DEDUP_REMOVED lines=12> */
.L_x_168:
[----:B------:R-:W-:Y:S05]  /*54e0*/  BSYNC B0 ;  /* 0x0000000000007941 */ /* 0x000fea0003800000 */
.L_x_167:
        /* <DEDUP_REMOVED lines=12> */
.L_x_170:
[----:B------:R-:W-:Y:S05]  /*55b0*/  BSYNC B0 ;  /* 0x0000000000007941 */ /* 0x000fea0003800000 */
.L_x_169:
        /* <DEDUP_REMOVED lines=12> */
.L_x_172:
[----:B------:R-:W-:Y:S05]  /*5680*/  BSYNC B0 ;  /* 0x0000000000007941 */ /* 0x000fea0003800000 */
.L_x_171:
        /* <DEDUP_REMOVED lines=12> */
.L_x_174:
[----:B------:R-:W-:Y:S05]  /*5750*/  BSYNC B0 ;  /* 0x0000000000007941 */ /* 0x000fea0003800000 */
.L_x_173:
        /* <DEDUP_REMOVED lines=12> */
.L_x_176:
[----:B------:R-:W-:Y:S05]  /*5820*/  BSYNC B0 ;  /* 0x0000000000007941 */ /* 0x000fea0003800000 */
.L_x_175:
        /* <DEDUP_REMOVED lines=12> */
.L_x_178:
[----:B------:R-:W-:Y:S05]  /*58f0*/  BSYNC B0 ;  /* 0x0000000000007941 */ /* 0x000fea0003800000 */
.L_x_177:
        /* <DEDUP_REMOVED lines=12> */
.L_x_180:
[----:B------:R-:W-:Y:S05]  /*59c0*/  BSYNC B0 ;  /* 0x0000000000007941 */ /* 0x000fea0003800000 */
.L_x_179:
        /* <DEDUP_REMOVED lines=12> */
.L_x_182:
[----:B------:R-:W-:Y:S05]  /*5a90*/  BSYNC B0 ;  /* 0x0000000000007941 */ /* 0x000fea0003800000 */
.L_x_181:
        /* <DEDUP_REMOVED lines=12> */
.L_x_184:
[----:B------:R-:W-:Y:S05]  /*5b60*/  BSYNC B0 ;  /* 0x0000000000007941 */ /* 0x000fea0003800000 */
.L_x_183:
        /* <DEDUP_REMOVED lines=12> */
.L_x_186:
[----:B------:R-:W-:Y:S05]  /*5c30*/  BSYNC B0 ;  /* 0x0000000000007941 */ /* 0x000fea0003800000 */
.L_x_185:
        /* <DEDUP_REMOVED lines=12> */
.L_x_188:
[----:B------:R-:W-:Y:S05]  /*5d00*/  BSYNC B0 ;  /* 0x0000000000007941 */ /* 0x000fea0003800000 */
.L_x_187:
        /* <DEDUP_REMOVED lines=12> */
.L_x_190:
[----:B------:R-:W-:Y:S05]  /*5dd0*/  BSYNC B0 ;  /* 0x0000000000007941 */ /* 0x000fea0003800000 */
.L_x_189:
        /* <DEDUP_REMOVED lines=12> */
.L_x_192:
[----:B------:R-:W-:Y:S05]  /*5ea0*/  BSYNC B0 ;  /* 0x0000000000007941 */ /* 0x000fea0003800000 */
.L_x_191:
        /* <DEDUP_REMOVED lines=12> */
.L_x_194:
[----:B------:R-:W-:Y:S05]  /*5f70*/  BSYNC B0 ;  /* 0x0000000000007941 */ /* 0x000fea0003800000 */
.L_x_193:
        /* <DEDUP_REMOVED lines=12> */
.L_x_196:
[----:B------:R-:W-:Y:S05]  /*6040*/  BSYNC B0 ;  /* 0x0000000000007941 */ /* 0x000fea0003800000 */
.L_x_195:
        /* <DEDUP_REMOVED lines=12> */
.L_x_198:
[----:B------:R-:W-:Y:S05]  /*6110*/  BSYNC B0 ;  /* 0x0000000000007941 */ /* 0x000fea0003800000 */
.L_x_197:
        /* <DEDUP_REMOVED lines=12> */
.L_x_200:
[----:B------:R-:W-:Y:S05]  /*61e0*/  BSYNC B0 ;  /* 0x0000000000007941 */ /* 0x000fea0003800000 */
.L_x_199:
        /* <DEDUP_REMOVED lines=12> */
.L_x_202:
[----:B------:R-:W-:Y:S05]  /*62b0*/  BSYNC B0 ;  /* 0x0000000000007941 */ /* 0x000fea0003800000 */
.L_x_201:
        /* <DEDUP_REMOVED lines=12> */
.L_x_204:
[----:B------:R-:W-:Y:S05]  /*6380*/  BSYNC B0 ;  /* 0x0000000000007941 */ /* 0x000fea0003800000 */
.L_x_203:
        /* <DEDUP_REMOVED lines=12> */
.L_x_206:
[----:B------:R-:W-:Y:S05]  /*6450*/  BSYNC B0 ;  /* 0x0000000000007941 */ /* 0x000fea0003800000 */
.L_x_205:
        /* <DEDUP_REMOVED lines=12> */
.L_x_208:
[----:B------:R-:W-:Y:S05]  /*6520*/  BSYNC B0 ;  /* 0x0000000000007941 */ /* 0x000fea0003800000 */
.L_x_207:
        /* <DEDUP_REMOVED lines=12> */
.L_x_210:
[----:B------:R-:W-:Y:S05]  /*65f0*/  BSYNC B0 ;  /* 0x0000000000007941 */ /* 0x000fea0003800000 */
.L_x_209:
        /* <DEDUP_REMOVED lines=12> */
.L_x_212:
[----:B------:R-:W-:Y:S05]  /*66c0*/  BSYNC B0 ;  /* 0x0000000000007941 */ /* 0x000fea0003800000 */
.L_x_211:
        /* <DEDUP_REMOVED lines=12> */
.L_x_214:
[----:B------:R-:W-:Y:S05]  /*6790*/  BSYNC B0 ;  /* 0x0000000000007941 */ /* 0x000fea0003800000 */
.L_x_213:
        /* <DEDUP_REMOVED lines=12> */
.L_x_216:
[----:B------:R-:W-:Y:S05]  /*6860*/  BSYNC B0 ;  /* 0x0000000000007941 */ /* 0x000fea0003800000 */
.L_x_215:
        /* <DEDUP_REMOVED lines=12> */
.L_x_218:
[----:B------:R-:W-:Y:S05]  /*6930*/  BSYNC B0 ;  /* 0x0000000000007941 */ /* 0x000fea0003800000 */
.L_x_217:
        /* <DEDUP_REMOVED lines=12> */
.L_x_220:
[----:B------:R-:W-:Y:S05]  /*6a00*/  BSYNC B0 ;  /* 0x0000000000007941 */ /* 0x000fea0003800000 */
.L_x_219:
        /* <DEDUP_REMOVED lines=12> */
.L_x_222:
[----:B------:R-:W-:Y:S05]  /*6ad0*/  BSYNC B0 ;  /* 0x0000000000007941 */ /* 0x000fea0003800000 */
.L_x_221:
        /* <DEDUP_REMOVED lines=12> */
.L_x_224:
[----:B------:R-:W-:Y:S05]  /*6ba0*/  BSYNC B0 ;  /* 0x0000000000007941 */ /* 0x000fea0003800000 */
.L_x_223:
        /* <DEDUP_REMOVED lines=12> */
.L_x_226:
[----:B------:R-:W-:Y:S05]  /*6c70*/  BSYNC B0 ;  /* 0x0000000000007941 */ /* 0x000fea0003800000 */
.L_x_225:
        /* <DEDUP_REMOVED lines=12> */
.L_x_228:
[----:B------:R-:W-:Y:S05]  /*6d40*/  BSYNC B0 ;  /* 0x0000000000007941 */ /* 0x000fea0003800000 */
.L_x_227:
        /* <DEDUP_REMOVED lines=12> */
.L_x_230:
[----:B------:R-:W-:Y:S05]  /*6e10*/  BSYNC B0 ;  /* 0x0000000000007941 */ /* 0x000fea0003800000 */
.L_x_229:
        /* <DEDUP_REMOVED lines=12> */
.L_x_232:
[----:B------:R-:W-:Y:S05]  /*6ee0*/  BSYNC B0 ;  /* 0x0000000000007941 */ /* 0x000fea0003800000 */
.L_x_231:
        /* <DEDUP_REMOVED lines=12> */
.L_x_234:
[----:B------:R-:W-:Y:S05]  /*6fb0*/  BSYNC B0 ;  /* 0x0000000000007941 */ /* 0x000fea0003800000 */
.L_x_233:
        /* <DEDUP_REMOVED lines=12> */
.L_x_236:
[----:B------:R-:W-:Y:S05]  /*7080*/  BSYNC B0 ;  /* 0x0000000000007941 */ /* 0x000fea0003800000 */
.L_x_235:
        /* <DEDUP_REMOVED lines=12> */
.L_x_238:
[----:B------:R-:W-:Y:S05]  /*7150*/  BSYNC B0 ;  /* 0x0000000000007941 */ /* 0x000fea0003800000 */
.L_x_237:
        /* <DEDUP_REMOVED lines=12> */
.L_x_240:
[----:B------:R-:W-:Y:S05]  /*7220*/  BSYNC B0 ;  /* 0x0000000000007941 */ /* 0x000fea0003800000 */
.L_x_239:
        /* <DEDUP_REMOVED lines=12> */
.L_x_242:
[----:B------:R-:W-:Y:S05]  /*72f0*/  BSYNC B0 ;  /* 0x0000000000007941 */ /* 0x000fea0003800000 */
.L_x_241:
        /* <DEDUP_REMOVED lines=12> */
.L_x_244:
[----:B------:R-:W-:Y:S05]  /*73c0*/  BSYNC B0 ;  /* 0x0000000000007941 */ /* 0x000fea0003800000 */
.L_x_243:
        /* <DEDUP_REMOVED lines=12> */
.L_x_246:
[----:B------:R-:W-:Y:S05]  /*7490*/  BSYNC B0 ;  /* 0x0000000000007941 */ /* 0x000fea0003800000 */
.L_x_245:
        /* <DEDUP_REMOVED lines=12> */
.L_x_248:
[----:B------:R-:W-:Y:S05]  /*7560*/  BSYNC B0 ;  /* 0x0000000000007941 */ /* 0x000fea0003800000 */
.L_x_247:
        /* <DEDUP_REMOVED lines=12> */
.L_x_250:
[----:B------:R-:W-:Y:S05]  /*7630*/  BSYNC B0 ;  /* 0x0000000000007941 */ /* 0x000fea0003800000 */
.L_x_249:
        /* <DEDUP_REMOVED lines=12> */
.L_x_252:
[----:B------:R-:W-:Y:S05]  /*7700*/  BSYNC B0 ;  /* 0x0000000000007941 */ /* 0x000fea0003800000 */
.L_x_251:
        /* <DEDUP_REMOVED lines=12> */
.L_x_254:
[----:B------:R-:W-:Y:S05]  /*77d0*/  BSYNC B0 ;  /* 0x0000000000007941 */ /* 0x000fea0003800000 */
.L_x_253:
        /* <DEDUP_REMOVED lines=12> */
.L_x_256:
[----:B------:R-:W-:Y:S05]  /*78a0*/  BSYNC B0 ;  /* 0x0000000000007941 */ /* 0x000fea0003800000 */
.L_x_255:
        /* <DEDUP_REMOVED lines=12> */
.L_x_258:
[----:B------:R-:W-:Y:S05]  /*7970*/  BSYNC B0 ;  /* 0x0000000000007941 */ /* 0x000fea0003800000 */
.L_x_257:
        /* <DEDUP_REMOVED lines=12> */
.L_x_260:
[----:B------:R-:W-:Y:S05]  /*7a40*/  BSYNC B0 ;  /* 0x0000000000007941 */ /* 0x000fea0003800000 */
.L_x_259:
        /* <DEDUP_REMOVED lines=12> */
.L_x_262:
[----:B------:R-:W-:Y:S05]  /*7b10*/  BSYNC B0 ;  /* 0x0000000000007941 */ /* 0x000fea0003800000 */
.L_x_261:
        /* <DEDUP_REMOVED lines=12> */
.L_x_264:
[----:B------:R-:W-:Y:S05]  /*7be0*/  BSYNC B0 ;  /* 0x0000000000007941 */ /* 0x000fea0003800000 */
.L_x_263:
[----:B-----5:R-:W-:Y:S01]  /*7bf0*/  F2FP.F16.E4M3.UNPACK_B R6, R6 ;  /* 0x00000006ff06723e */ /* 0x020fe200020006ff */
[----:B------:R-:W-:Y:S01]  /*7c00*/  BSSY B0, `(.L_x_265) ;  /* 0x000000a000007945 */ /* 0x000fe20003800000 */
[----:B------:R-:W-:-:S03]  /*7c10*/  ISETP.LT.OR P3, PT, R3, 0x72, !P0 ;  /* 0x000000720300780c */ /* 0x000fc60004761670 */
        /* <DEDUP_REMOVED lines=8> */
.L_x_266:
[----:B------:R-:W-:Y:S05]  /*7ca0*/  BSYNC B0 ;  /* 0x0000000000007941 */ /* 0x000fea0003800000 */
.L_x_265:
[----:B-----5:R-:W-:Y:S01]  /*7cb0*/  F2FP.F16.E4M3.UNPACK_B R6, R6 ;  /* 0x00000006ff06723e */ /* 0x020fe200020006ff */
[----:B------:R-:W-:Y:S01]  /*7cc0*/  BSSY B0, `(.L_x_267) ;  /* 0x000000a000007945 */ /* 0x000fe20003800000 */
[----:B------:R-:W-:-:S03]  /*7cd0*/  ISETP.LT.OR P2, PT, R3, 0x71, !P1 ;  /* 0x000000710300780c */ /* 0x000fc60004f41670 */
        /* <DEDUP_REMOVED lines=8> */
.L_x_268:
[----:B------:R-:W-:Y:S05]  /*7d60*/  BSYNC B0 ;  /* 0x0000000000007941 */ /* 0x000fea0003800000 */
.L_x_267:
        /* <DEDUP_REMOVED lines=11> */
.L_x_270:
[----:B------:R-:W-:Y:S05]  /*7e20*/  BSYNC B0 ;  /* 0x0000000000007941 */ /* 0x000fea0003800000 */
.L_x_269:
        /* <DEDUP_REMOVED lines=11> */
.L_x_272:
[----:B------:R-:W-:Y:S05]  /*7ee0*/  BSYNC B0 ;  /* 0x0000000000007941 */ /* 0x000fea0003800000 */
.L_x_271:
        /* <DEDUP_REMOVED lines=11> */
.L_x_274:
[----:B------:R-:W-:Y:S05]  /*7fa0*/  BSYNC B0 ;  /* 0x0000000000007941 */ /* 0x000fea0003800000 */
.L_x_273:
        /* <DEDUP_REMOVED lines=11> */
.L_x_276:
[----:B------:R-:W-:Y:S05]  /*8060*/  BSYNC B0 ;  /* 0x0000000000007941 */ /* 0x000fea0003800000 */
.L_x_275:
[----:B-----5:R-:W-:Y:S01]  /*8070*/  F2FP.F16.E4M3.UNPACK_B R6, R6 ;  /* 0x00000006ff06723e */ /* 0x020fe200020006ff */
[----:B------:R-:W-:Y:S01]  /*8080*/  BSSY B0, `(.L_x_277) ;  /* 0x000000a000007945 */ /* 0x000fe20003800000 */
[----:B------:R-:W-:Y:S02]  /*8090*/  ISETP.LT.OR P1, PT, R3, 0x7a, !P1 ;  /* 0x0000007a0300780c */ /* 0x000fe40004f21670 */
[----:B------:R-:W-:Y:S01]  /*80a0*/  PRMT R3, RZ, 0x7610, R3 ;  /* 0x00007610ff037816 */ /* 0x000fe20000000003 */
[----:B0-----:R-:W-:-:S05]  /*80b0*/  HADD2.F32 R7, -RZ, R6.H0_H0 ;  /* 0x20000006ff077230 */ /* 0x001fca0000004100 */
[----:B------:R-:W-:-:S04]  /*80c0*/  FMUL R7, R7, R2 ;  /* 0x0000000207077220 */ /* 0x000fc80000400000 */
[----:B------:R-:W-:-:S05]  /*80d0*/  FFMA R7, R86, R0, R7 ;  /* 0x0000000056077223 */ /* 0x000fca0000000007 */
[----:B------:R-:W-:-:S05]  /*80e0*/  F2FP.SATFINITE.E4M3.F32.PACK_AB_MERGE_C R7, RZ, R7, RZ ;  /* 0x00000007ff07723e */ /* 0x000fca00048070ff */
[----:B------:R0:W-:Y:S01]  /*80f0*/  @!P2 STG.E.U8 desc[UR12][R8.64+0x78], R7 ;  /* 0x000078070800a986 */ /* 0x0001e2000c10110c */
[----:B------:R-:W-:Y:S05]  /*8100*/  @P1 BRA `(.L_x_278) ;  /* 0x0000000000041947 */ /* 0x000fea0003800000 */
[----:B------:R0:W5:Y:S02]  /*8110*/  LDG.E.U8 R3, desc[UR12][R4.64+0x79] ;  /* 0x0000790c04037981 */ /* 0x000164000c1e1100 */
.L_x_278:
[----:B------:R-:W-:Y:S05]  /*8120*/  BSYNC B0 ;  /* 0x0000000000007941 */ /* 0x000fea0003800000 */
.L_x_277:
[----:B-----5:R-:W-:-:S05]  /*8130*/  F2FP.F16.E4M3.UNPACK_B R3, R3 ;  /* 0x00000003ff03723e */ /* 0x020fca00020006ff */
[----:B------:R-:W-:-:S05]  /*8140*/  HADD2.F32 R3, -RZ, R3.H0_H0 ;  /* 0x20000003ff037230 */ /* 0x000fca0000004100 */
[----:B------:R-:W-:-:S04]  /*8150*/  FMUL R2, R3, R2 ;  /* 0x0000000203027220 */ /* 0x000fc80000400000 */
[----:B------:R-:W-:-:S05]  /*8160*/  FFMA R2, R87, R0, R2 ;  /* 0x0000000057027223 */ /* 0x000fca0000000002 */
[----:B------:R-:W-:Y:S01]  /*8170*/  F2FP.SATFINITE.E4M3.F32.PACK_AB_MERGE_C R3, RZ, R2, RZ ;  /* 0x00000002ff03723e */ /* 0x000fe200048070ff */
[----:B------:R-:W-:Y:S06]  /*8180*/  @P1 EXIT ;  /* 0x000000000000194d */ /* 0x000fec0003800000 */
[----:B------:R-:W-:Y:S01]  /*8190*/  STG.E.U8 desc[UR12][R8.64+0x79], R3 ;  /* 0x0000790308007986 */ /* 0x000fe2000c10110c */
[----:B------:R-:W-:Y:S05]  /*81a0*/  EXIT ;  /* 0x000000000000794d */ /* 0x000fea0003800000 */
.L_x_22:
[----:B------:R-:W-:Y:S01]  /*81b0*/  ISETP.GE.AND P3, PT, R16, 0x1, PT ;  /* 0x000000011000780c */ /* 0x000fe20003f66270 */
[-C--:B-1----:R-:W-:Y:S01]  /*81c0*/  FMUL R89, R89, R0.reuse ;  /* 0x0000000059597220 */ /* 0x082fe20000400000 */
[-C--:B------:R-:W-:Y:S01]  /*81d0*/  FMUL R88, R88, R0.reuse ;  /* 0x0000000058587220 */ /* 0x080fe20000400000 */
[----:B------:R-:W-:Y:S01]  /*81e0*/  ISETP.GE.AND P2, PT, R16, 0x9, PT ;  /* 0x000000091000780c */ /* 0x000fe20003f46270 */
[-C--:B------:R-:W-:Y:S01]  /*81f0*/  FMUL R90, R90, R0.reuse ;  /* 0x000000005a5a7220 */ /* 0x080fe20000400000 */
[----:B------:R-:W-:Y:S01]  /*8200*/  ISETP.LT.OR P1, PT, R3, 0x2, !P3 ;  /* 0x000000020300780c */ /* 0x000fe20005f21670 */
[-C--:B------:R-:W-:Y:S01]  /*8210*/  FMUL R91, R91, R0.reuse ;  /* 0x000000005b5b7220 */ /* 0x080fe20000400000 */
[----:B------:R-:W-:Y:S01]  /*8220*/  ISETP.LT.OR P0, PT, R3, 0x1, !P3 ;  /* 0x000000010300780c */ /* 0x000fe20005f01670 */
[-C--:B------:R-:W-:Y:S01]  /*8230*/  FMUL R92, R92, R0.reuse ;  /* 0x000000005c5c7220 */ /* 0x080fe20000400000 */
[----:B------:R-:W-:Y:S01]  /*8240*/  F2FP.SATFINITE.E4M3.F32.PACK_AB_MERGE_C R89, RZ, R89, RZ ;  /* 0x00000059ff59723e */ /* 0x000fe200048070ff */
[----:B------:R-:W-:Y:S01]  /*8250*/  FMUL R93, R93, R0 ;  /* 0x000000005d5d7220 */ /* 0x000fe20000400000 */
[----:B------:R-:W-:Y:S01]  /*8260*/  F2FP.SATFINITE.E4M3.F32.PACK_AB_MERGE_C R5, RZ, R88, RZ ;  /* 0x00000058ff05723e */ /* 0x000fe200048070ff */
[-C--:B------:R-:W-:Y:S01]  /*8270*/  FMUL R94, R94, R0.reuse ;  /* 0x000000005e5e7220 */ /* 0x080fe20000400000 */
[----:B------:R-:W-:Y:S01]  /*8280*/  ISETP.LT.OR P4, PT, R3, 0x2, !P2 ;  /* 0x000000020300780c */ /* 0x000fe20005781670 */
[-C--:B------:R-:W-:Y:S01]  /*8290*/  FMUL R95, R95, R0.reuse ;  /* 0x000000005f5f7220 */ /* 0x080fe20000400000 */
[C---:B------:R-:W-:Y:S01]  /*82a0*/  ISETP.LT.OR P5, PT, R3.reuse, 0x9, !P3 ;  /* 0x000000090300780c */ /* 0x040fe20005fa1670 */
[-C--:B------:R-:W-:Y:S01]  /*82b0*/  FMUL R96, R96, R0.reuse ;  /* 0x0000000060607220 */ /* 0x080fe20000400000 */
[C---:B------:R-:W-:Y:S01]  /*82c0*/  ISETP.LT.OR P6, PT, R3.reuse, 0xa, !P3 ;  /* 0x0000000a0300780c */ /* 0x040fe20005fc1670 */
[----:B------:R-:W-:Y:S01]  /*82d0*/  @!P1 STG.E.U8 desc[UR12][R14.64+0x1], R89 ;  /* 0x000001590e009986 */ /* 0x000fe2000c10110c */
[----:B------:R-:W-:Y:S01]  /*82e0*/  ISETP.LT.OR P1, PT, R3, 0x1, !P2 ;  /* 0x000000010300780c */ /* 0x000fe20005721670 */
[-C--:B------:R-:W-:Y:S01]  /*82f0*/  FMUL R97, R97, R0.reuse ;  /* 0x0000000061617220 */ /* 0x080fe20000400000 */
[----:B------:R-:W-:Y:S01]  /*8300*/  F2FP.SATFINITE.E4M3.F32.PACK_AB_MERGE_C R91, RZ, R91, RZ ;  /* 0x0000005bff5b723e */ /* 0x000fe200048070ff */
[----:B------:R0:W-:Y:S01]  /*8310*/  @!P0 STG.E.U8 desc[UR12][R14.64], R5 ;  /* 0x000000050e008986 */ /* 0x0001e2000c10110c */
[----:B------:R-:W-:Y:S01]  /*8320*/  ISETP.LT.OR P0, PT, R3, 0x9, !P2 ;  /* 0x000000090300780c */ /* 0x000fe20005701670 */
[----:B------:R-:W-:Y:S01]  /*8330*/  FMUL R98, R98, R0 ;  /* 0x0000000062627220 */ /* 0x000fe20000400000 */
[----:B------:R-:W-:Y:S01]  /*8340*/  F2FP.SATFINITE.E4M3.F32.PACK_AB_MERGE_C R7, RZ, R92, RZ ;  /* 0x0000005cff07723e */ /* 0x000fe200048070ff */
[----:B------:R-:W-:Y:S01]  /*8350*/  @!P4 STG.E.U8 desc[UR12][R12.64+0x1], R91 ;  /* 0x0000015b0c00c986 */ /* 0x000fe2000c10110c */
[----:B------:R-:W-:Y:S01]  /*8360*/  F2FP.SATFINITE.E4M3.F32.PACK_AB_MERGE_C R93, RZ, R93, RZ ;  /* 0x0000005dff5d723e */ /* 0x000fe200048070ff */
[----:B------:R-:W-:Y:S01]  /*8370*/  FMUL R99, R99, R0 ;  /* 0x0000000063637220 */ /* 0x000fe20000400000 */
[----:B------:R-:W-:Y:S01]  /*8380*/  F2FP.SATFINITE.E4M3.F32.PACK_AB_MERGE_C R17, RZ, R94, RZ ;  /* 0x0000005eff11723e */ /* 0x000fe200048070ff */
[-C--:B------:R-:W-:Y:S01]  /*8390*/  FMUL R100, R100, R0.reuse ;  /* 0x0000000064647220 */ /* 0x080fe20000400000 */
[----:B------:R-:W-:Y:S01]  /*83a0*/  ISETP.LT.OR P4, PT, R3, 0x12, !P3 ;  /* 0x000000120300780c */ /* 0x000fe20005f81670 */
[-C--:B------:R-:W-:Y:S01]  /*83b0*/  FMUL R101, R101, R0.reuse ;  /* 0x0000000065657220 */ /* 0x080fe20000400000 */
[----:B------:R-:W-:Y:S01]  /*83c0*/  F2FP.SATFINITE.E4M3.F32.PACK_AB_MERGE_C R95, RZ, R95, RZ ;  /* 0x0000005fff5f723e */ /* 0x000fe200048070ff */
[----:B------:R-:W-:Y:S01]  /*83d0*/  FMUL R102, R102, R0 ;  /* 0x0000000066667220 */ /* 0x000fe20000400000 */
[----:B0-----:R-:W-:Y:S01]  /*83e0*/  F2FP.SATFINITE.E4M3.F32.PACK_AB_MERGE_C R5, RZ, R90, RZ ;  /* 0x0000005aff05723e */ /* 0x001fe200048070ff */
[-C--:B------:R-:W-:Y:S01]  /*83f0*/  FMUL R103, R103, R0.reuse ;  /* 0x0000000067677220 */ /* 0x080fe20000400000 */
[----:B------:R-:W-:Y:S01]  /*8400*/  F2FP.SATFINITE.E4M3.F32.PACK_AB_MERGE_C R97, RZ, R97, RZ ;  /* 0x00000061ff61723e */ /* 0x000fe200048070ff */
[-C--:B------:R-:W-:Y:S01]  /*8410*/  FMUL R104, R104, R0.reuse ;  /* 0x0000000068687220 */ /* 0x080fe20000400000 */
[----:B------:R-:W-:Y:S01]  /*8420*/  F2FP.SATFINITE.E4M3.F32.PACK_AB_MERGE_C R99, RZ, R99, RZ ;  /* 0x00000063ff63723e */ /* 0x000fe200048070ff */
[----:B------:R0:W-:Y:S01]  /*8430*/  @!P1 STG.E.U8 desc[UR12][R12.64], R5 ;  /* 0x000000050c009986 */ /* 0x0001e2000c10110c */
[----:B------:R-:W-:Y:S01]  /*8440*/  ISETP.LT.OR P1, PT, R3, 0xa, !P2 ;  /* 0x0000000a0300780c */ /* 0x000fe20005721670 */
[-C--:B------:R-:W-:Y:S01]  /*8450*/  FMUL R105, R105, R0.reuse ;  /* 0x0000000069697220 */ /* 0x080fe20000400000 */
[----:B------:R-:W-:Y:S01]  /*8460*/  F2FP.SATFINITE.E4M3.F32.PACK_AB_MERGE_C R101, RZ, R101, RZ ;  /* 0x00000065ff65723e */ /* 0x000fe200048070ff */
[----:B------:R1:W-:Y:S01]  /*8470*/  @!P5 STG.E.U8 desc[UR12][R14.64+0x8], R7 ;  /* 0x000008070e00d986 */ /* 0x0003e2000c10110c */
[C---:B------:R-:W-:Y:S01]  /*8480*/  ISETP.LT.OR P5, PT, R3.reuse, 0x11, !P2 ;  /* 0x000000110300780c */ /* 0x040fe200057a1670 */
[-C--:B------:R-:W-:Y:S01]  /*8490*/  FMUL R106, R106, R0.reuse ;  /* 0x000000006a6a7220 */ /* 0x080fe20000400000 */
[----:B------:R-:W-:Y:S01]  /*84a0*/  F2FP.SATFINITE.E4M3.F32.PACK_AB_MERGE_C R103, RZ, R103, RZ ;  /* 0x00000067ff67723e */ /* 0x000fe200048070ff */
[----:B------:R-:W-:Y:S01]  /*84b0*/  @!P6 STG.E.U8 desc[UR12][R14.64+0x9], R93 ;  /* 0x0000095d0e00e986 */ /* 0x000fe2000c10110c */
[----:B------:R-:W-:Y:S01]  /*84c0*/  ISETP.LT.OR P6, PT, R3, 0x12, !P2 ;  /* 0x000000120300780c */ /* 0x000fe200057c1670 */
[-C--:B------:R-:W-:Y:S01]  /*84d0*/  FMUL R107, R107, R0.reuse ;  /* 0x000000006b6b7220 */ /* 0x080fe20000400000 */
[-C--:B------:R-:W-:Y:S01]  /*84e0*/  FMUL R108, R108, R0.reuse ;  /* 0x000000006c6c7220 */ /* 0x080fe20000400000 */
[----:B------:R2:W-:Y:S01]  /*84f0*/  @!P0 STG.E.U8 desc[UR12][R12.64+0x8], R17 ;  /* 0x000008110c008986 */ /* 0x0005e2000c10110c */
[----:B------:R-:W-:Y:S01]  /*8500*/  ISETP.LT.OR P0, PT, R3, 0x11, !P3 ;  /* 0x000000110300780c */ /* 0x000fe20005f01670 */
[----:B------:R-:W-:Y:S01]  /*8510*/  FMUL R109, R109, R0 ;  /* 0x000000006d6d7220 */ /* 0x000fe20000400000 */
[----:B0-----:R-:W-:Y:S01]  /*8520*/  F2FP.SATFINITE.E4M3.F32.PACK_AB_MERGE_C R5, RZ, R96, RZ ;  /* 0x00000060ff05723e */ /* 0x001fe200048070ff */
[----:B------:R-:W-:Y:S01]  /*8530*/  @!P1 STG.E.U8 desc[UR12][R12.64+0x9], R95 ;  /* 0x0000095f0c009986 */ /* 0x000fe2000c10110c */
[----:B-1----:R-:W-:Y:S01]  /*8540*/  F2FP.SATFINITE.E4M3.F32.PACK_AB_MERGE_C R7, RZ, R98, RZ ;  /* 0x00000062ff07723e */ /* 0x002fe200048070ff */
[-C--:B------:R-:W-:Y:S01]  /*8550*/  FMUL R110, R110, R0.reuse ;  /* 0x000000006e6e7220 */ /* 0x080fe20000400000 */
[C---:B------:R-:W-:Y:S01]  /*8560*/  ISETP.LT.OR P1, PT, R3.reuse, 0x19, !P3 ;  /* 0x000000190300780c */ /* 0x040fe20005f21670 */
[----:B------:R-:W-:Y:S01]  /*8570*/  @!P4 STG.E.U8 desc[UR12][R14.64+0x11], R97 ;  /* 0x000011610e00c986 */ /* 0x000fe2000c10110c */
[----:B------:R-:W-:Y:S01]  /*8580*/  ISETP.LT.OR P4, PT, R3, 0x1a, !P3 ;  /* 0x0000001a0300780c */ /* 0x000fe20005f81670 */
[-C--:B------:R-:W-:Y:S01]  /*8590*/  FMUL R111, R111, R0.reuse ;  /* 0x000000006f6f7220 */ /* 0x080fe20000400000 */
[----:B------:R-:W-:Y:S01]  /*85a0*/  F2FP.SATFINITE.E4M3.F32.PACK_AB_MERGE_C R105, RZ, R105, RZ ;  /* 0x00000069ff69723e */ /* 0x000fe200048070ff */
[----:B------:R-:W-:Y:S01]  /*85b0*/  FMUL R112, R112, R0 ;  /* 0x0000000070707220 */ /* 0x000fe20000400000 */
[----:B--2---:R-:W-:Y:S01]  /*85c0*/  F2FP.SATFINITE.E4M3.F32.PACK_AB_MERGE_C R17, RZ, R104, RZ ;  /* 0x00000068ff11723e */ /* 0x004fe200048070ff */
        /* <DEDUP_REMOVED lines=10> */
[----:B------:R-:W-:Y:S01]  /*8670*/  FMUL R115, R115, R0 ;  /* 0x0000000073737220 */ /* 0x000fe20000400000 */
[----:B------:R-:W-:Y:S01]  /*8680*/  F2FP.SATFINITE.E4M3.F32.PACK_AB_MERGE_C R111, RZ, R111, RZ ;  /* 0x0000006fff6f723e */ /* 0x000fe200048070ff */
[----:B------:R-:W-:Y:S01]  /*8690*/  @!P4 STG.E.U8 desc[UR12][R14.64+0x19], R101 ;  /* 0x000019650e00c986 */ /* 0x000fe2000c10110c */
[----:B0-----:R-:W-:Y:S01]  /*86a0*/  F2FP.SATFINITE.E4M3.F32.PACK_AB_MERGE_C R5, RZ, R100, RZ ;  /* 0x00000064ff05723e */ /* 0x001fe200048070ff */
[-C--:B------:R-:W-:Y:S01]  /*86b0*/  FMUL R116, R116, R0.reuse ;  /* 0x0000000074747220 */ /* 0x080fe20000400000 */
[----:B------:R-:W-:Y:S01]  /*86c0*/  ISETP.LT.OR P4, PT, R3, 0x22, !P2 ;  /* 0x000000220300780c */ /* 0x000fe20005781670 */
[----:B------:R-:W-:Y:S01]  /*86d0*/  FMUL R117, R117, R0 ;  /* 0x0000000075757220 */ /* 0x000fe20000400000 */
[----:B-1----:R-:W-:Y:S01]  /*86e0*/  F2FP.SATFINITE.E4M3.F32.PACK_AB_MERGE_C R7, RZ, R102, RZ ;  /* 0x00000066ff07723e */ /* 0x002fe200048070ff */
[----:B------:R0:W-:Y:S01]  /*86f0*/  @!P1 STG.E.U8 desc[UR12][R14.64+0x18], R5 ;  /* 0x000018050e009986 */ /* 0x0001e2000c10110c */
[C---:B------:R-:W-:Y:S01]  /*8700*/  ISETP.LT.OR P1, PT, R3.reuse, 0x22, !P3 ;  /* 0x000000220300780c */ /* 0x040fe20005f21670 */
[-C--:B------:R-:W-:Y:S01]  /*8710*/  FMUL R118, R118, R0.reuse ;  /* 0x0000000076767220 */ /* 0x080fe20000400000 */
[----:B------:R-:W-:Y:S01]  /*8720*/  F2FP.SATFINITE.E4M3.F32.PACK_AB_MERGE_C R113, RZ, R113, RZ ;  /* 0x00000071ff71723e */ /* 0x000fe200048070ff */
[----:B------:R1:W-:Y:S01]  /*8730*/  @!P5 STG.E.U8 desc[UR12][R12.64+0x18], R7 ;  /* 0x000018070c00d986 */ /* 0x0003e2000c10110c */
[----:B------:R-:W-:Y:S01]  /*8740*/  ISETP.LT.OR P5, PT, R3, 0x29, !P3 ;  /* 0x000000290300780c */ /* 0x000fe20005fa1670 */
[-C--:B------:R-:W-:Y:S01]  /*8750*/  FMUL R119, R119, R0.reuse ;  /* 0x0000000077777220 */ /* 0x080fe20000400000 */
[----:B------:R-:W-:Y:S01]  /*8760*/  F2FP.SATFINITE.E4M3.F32.PACK_AB_MERGE_C R115, RZ, R115, RZ ;  /* 0x00000073ff73723e */ /* 0x000fe200048070ff */
[----:B------:R-:W-:Y:S01]  /*8770*/  @!P6 STG.E.U8 desc[UR12][R12.64+0x19], R103 ;  /* 0x000019670c00e986 */ /* 0x000fe2000c10110c */
[C---:B------:R-:W-:Y:S01]  /*8780*/  ISETP.LT.OR P6, PT, R3.reuse, 0x2a, !P3 ;  /* 0x0000002a0300780c */ /* 0x040fe20005fc1670 */
[-C--:B------:R-:W-:Y:S01]  /*8790*/  FMUL R120, R120, R0.reuse ;  /* 0x0000000078787220 */ /* 0x080fe20000400000 */
[----:B------:R-:W-:Y:S01]  /*87a0*/  F2FP.SATFINITE.E4M3.F32.PACK_AB_MERGE_C R117, RZ, R117, RZ ;  /* 0x00000075ff75723e */ /* 0x000fe200048070ff */
        /* <DEDUP_REMOVED lines=25> */
[----:B------:R-:W-:Y:S01]  /*8940*/  FMUL R128, R128, R0 ;  /* 0x0000000080807220 */ /* 0x000fe20000400000 */
[----:B0-----:R-:W-:Y:S01]  /*8950*/  F2FP.SATFINITE.E4M3.F32.PACK_AB_MERGE_C R5, RZ, R110, RZ ;  /* 0x0000006eff05723e */ /* 0x001fe200048070ff */
[----:B------:R-:W-:Y:S01]  /*8960*/  @!P4 STG.E.U8 desc[UR12][R12.64+0x29], R111 ;  /* 0x0000296f0c00c986 */ /* 0x000fe2000c10110c */
        /* <DEDUP_REMOVED lines=88> */
[C---:B------:R-:W-:Y:S01]  /*8ef0*/  ISETP.LT.OR P4, PT, R3.reuse, 0x61, !P3 ;  /* 0x000000610300780c */ /* 0x040fe20005f81670 */
[----:B------:R-:W-:Y:S01]  /*8f00*/  FMUL R26, R26, R0 ;  /* 0x000000001a1a7220 */ /* 0x000fe20000400000 */
[----:B-1----:R-:W-:Y:S01]  /*8f10*/  F2FP.SATFINITE.E4M3.F32.PACK_AB_MERGE_C R7, RZ, R132, RZ ;  /* 0x00000084ff07723e */ /* 0x002fe200048070ff */
[----:B------:R0:W-:Y:S01]  /*8f20*/  @!P1 STG.E.U8 desc[UR12][R12.64+0x50], R5 ;  /* 0x000050050c009986 */ /* 0x0001e2000c10110c */
[----:B------:R-:W-:Y:S01]  /*8f30*/  ISETP.LT.OR P1, PT, R3, 0x5a, !P2 ;  /* 0x0000005a0300780c */ /* 0x000fe20005721670 */
[-C--:B------:R-:W-:Y:S01]  /*8f40*/  FMUL R27, R27, R0.reuse ;  /* 0x000000001b1b7220 */ /* 0x080fe20000400000 */
[----:B------:R-:W-:Y:S01]  /*8f50*/  F2FP.SATFINITE.E4M3.F32.PACK_AB_MERGE_C R151, RZ, R151, RZ ;  /* 0x00000097ff97723e */ /* 0x000fe200048070ff */
[----:B------:R1:W-:Y:S01]  /*8f60*/  @!P5 STG.E.U8 desc[UR12][R14.64+0x58], R7 ;  /* 0x000058070e00d986 */ /* 0x0003e2000c10110c */
[----:B------:R-:W-:Y:S01]  /*8f70*/  ISETP.LT.OR P5, PT, R3, 0x62, !P3 ;  /* 0x000000620300780c */ /* 0x000fe20005fa1670 */
[-C--:B------:R-:W-:Y:S01]  /*8f80*/  FMUL R28, R28, R0.reuse ;  /* 0x000000001c1c7220 */ /* 0x080fe20000400000 */
[-C--:B------:R-:W-:Y:S01]  /*8f90*/  FMUL R29, R29, R0.reuse ;  /* 0x000000001d1d7220 */ /* 0x080fe20000400000 */
[----:B------:R-:W-:Y:S01]  /*8fa0*/  @!P6 STG.E.U8 desc[UR12][R14.64+0x59], R133 ;  /* 0x000059850e00e986 */ /* 0x000fe2000c10110c */
[----:B------:R-:W-:Y:S01]  /*8fb0*/  ISETP.LT.OR P6, PT, R3, 0x61, !P2 ;  /* 0x000000610300780c */ /* 0x000fe200057c1670 */
[----:B------:R-:W-:Y:S01]  /*8fc0*/  FMUL R30, R30, R0 ;  /* 0x000000001e1e7220 */ /* 0x000fe20000400000 */
[----:B------:R-:W-:Y:S01]  /*8fd0*/  F2FP.SATFINITE.E4M3.F32.PACK_AB_MERGE_C R25, RZ, R25, RZ ;  /* 0x00000019ff19723e */ /* 0x000fe200048070ff */
[----:B------:R2:W-:Y:S01]  /*8fe0*/  @!P0 STG.E.U8 desc[UR12][R12.64+0x58], R17 ;  /* 0x000058110c008986 */ /* 0x0005e2000c10110c */
[----:B0-----:R-:W-:Y:S01]  /*8ff0*/  F2FP.SATFINITE.E4M3.F32.PACK_AB_MERGE_C R5, RZ, R136, RZ ;  /* 0x00000088ff05723e */ /* 0x001fe200048070ff */
[----:B------:R-:W-:Y:S01]  /*9000*/  FMUL R31, R31, R0 ;  /* 0x000000001f1f7220 */ /* 0x000fe20000400000 */
[C---:B------:R-:W-:Y:S01]  /*9010*/  ISETP.LT.OR P0, PT, R3.reuse, 0x62, !P2 ;  /* 0x000000620300780c */ /* 0x040fe20005701670 */
[----:B------:R-:W-:Y:S01]  /*9020*/  @!P1 STG.E.U8 desc[UR12][R12.64+0x59], R135 ;  /* 0x000059870c009986 */ /* 0x000fe2000c10110c */
[----:B-1----:R-:W-:Y:S01]  /*9030*/  F2FP.SATFINITE.E4M3.F32.PACK_AB_MERGE_C R7, RZ, R138, RZ ;  /* 0x0000008aff07723e */ /* 0x002fe200048070ff */
[-C--:B------:R-:W-:Y:S01]  /*9040*/  FMUL R32, R32, R0.reuse ;  /* 0x0000000020207220 */ /* 0x080fe20000400000 */
[C---:B------:R-:W-:Y:S01]  /*9050*/  ISETP.LT.OR P1, PT, R3.reuse, 0x71, !P3 ;  /* 0x000000710300780c */ /* 0x040fe20005f21670 */
[----:B------:R0:W-:Y:S01]  /*9060*/  @!P4 STG.E.U8 desc[UR12][R14.64+0x60], R5 ;  /* 0x000060050e00c986 */ /* 0x0001e2000c10110c */
[----:B------:R-:W-:Y:S01]  /*9070*/  ISETP.LT.OR P4, PT, R3, 0x69, !P3 ;  /* 0x000000690300780c */ /* 0x000fe20005f81670 */
[-C--:B------:R-:W-:Y:S01]  /*9080*/  FMUL R33, R33, R0.reuse ;  /* 0x0000000021217220 */ /* 0x080fe20000400000 */
[----:B------:R-:W-:Y:S01]  /*9090*/  F2FP.SATFINITE.E4M3.F32.PACK_AB_MERGE_C R27, RZ, R27, RZ ;  /* 0x0000001bff1b723e */ /* 0x000fe200048070ff */
[----:B------:R-:W-:Y:S01]  /*90a0*/  @!P5 STG.E.U8 desc[UR12][R14.64+0x61], R137 ;  /* 0x000061890e00d986 */ /* 0x000fe2000c10110c */
[C---:B------:R-:W-:Y:S01]  /*90b0*/  ISETP.LT.OR P5, PT, R3.reuse, 0x6a, !P3 ;  /* 0x0000006a0300780c */ /* 0x040fe20005fa1670 */
[----:B------:R-:W-:Y:S01]  /*90c0*/  FMUL R34, R34, R0 ;  /* 0x0000000022227220 */ /* 0x000fe20000400000 */
[----:B--2---:R-:W-:Y:S01]  /*90d0*/  F2FP.SATFINITE.E4M3.F32.PACK_AB_MERGE_C R17, RZ, R144, RZ ;  /* 0x00000090ff11723e */ /* 0x004fe200048070ff */
[----:B------:R1:W-:Y:S01]  /*90e0*/  @!P6 STG.E.U8 desc[UR12][R12.64+0x60], R7 ;  /* 0x000060070c00e986 */ /* 0x0003e2000c10110c */
[----:B------:R-:W-:Y:S01]  /*90f0*/  ISETP.LT.OR P6, PT, R3, 0x69, !P2 ;  /* 0x000000690300780c */ /* 0x000fe200057c1670 */
[----:B------:R-:W-:Y:S01]  /*9100*/  FMUL R35, R35, R0 ;  /* 0x0000000023237220 */ /* 0x000fe20000400000 */
[----:B------:R-:W-:Y:S01]  /*9110*/  F2FP.SATFINITE.E4M3.F32.PACK_AB_MERGE_C R29, RZ, R29, RZ ;  /* 0x0000001dff1d723e */ /* 0x000fe200048070ff */
[----:B------:R-:W-:Y:S01]  /*9120*/  @!P0 STG.E.U8 desc[UR12][R12.64+0x61], R139 ;  /* 0x0000618b0c008986 */ /* 0x000fe2000c10110c */
[----:B0-----:R-:W-:Y:S01]  /*9130*/  F2FP.SATFINITE.E4M3.F32.PACK_AB_MERGE_C R5, RZ, R140, RZ ;  /* 0x0000008cff05723e */ /* 0x001fe200048070ff */
[-C--:B------:R-:W-:Y:S01]  /*9140*/  FMUL R36, R36, R0.reuse ;  /* 0x0000000024247220 */ /* 0x080fe20000400000 */
[----:B------:R-:W-:Y:S01]  /*9150*/  ISETP.LT.OR P0, PT, R3, 0x6a, !P2 ;  /* 0x0000006a0300780c */ /* 0x000fe20005701670 */
[-C--:B------:R-:W-:Y:S01]  /*9160*/  FMUL R37, R37, R0.reuse ;  /* 0x0000000025257220 */ /* 0x080fe20000400000 */
[----:B------:R-:W-:Y:S01]  /*9170*/  F2FP.SATFINITE.E4M3.F32.PACK_AB_MERGE_C R31, RZ, R31, RZ ;  /* 0x0000001fff1f723e */ /* 0x000fe200048070ff */
[----:B------:R0:W-:Y:S01]  /*9180*/  @!P4 STG.E.U8 desc[UR12][R14.64+0x68], R5 ;  /* 0x000068050e00c986 */ /* 0x0001e2000c10110c */
[C---:B------:R-:W-:Y:S01]  /*9190*/  ISETP.LT.OR P4, PT, R3.reuse, 0x72, !P3 ;  /* 0x000000720300780c */ /* 0x040fe20005f81670 */
[----:B------:R-:W-:Y:S01]  /*91a0*/  FMUL R38, R38, R0 ;  /* 0x0000000026267220 */ /* 0x000fe20000400000 */
[----:B-1----:R-:W-:Y:S01]  /*91b0*/  F2FP.SATFINITE.E4M3.F32.PACK_AB_MERGE_C R7, RZ, R142, RZ ;  /* 0x0000008eff07723e */ /* 0x002fe200048070ff */
        /* <DEDUP_REMOVED lines=9> */
[----:B0-----:R-:W-:Y:S01]  /*9250*/  F2FP.SATFINITE.E4M3.F32.PACK_AB_MERGE_C R5, RZ, R146, RZ ;  /* 0x00000092ff05723e */ /* 0x001fe200048070ff */
[-C--:B------:R-:W-:Y:S01]  /*9260*/  FMUL R41, R41, R0.reuse ;  /* 0x0000000029297220 */ /* 0x080fe20000400000 */
[C---:B------:R-:W-:Y:S01]  /*9270*/  ISETP.GE.AND P0, PT, R16.reuse, 0x49, PT ;  /* 0x000000491000780c */ /* 0x040fe20003f06270 */
[----:B------:R0:W-:Y:S01]  /*9280*/  @!P1 STG.E.U8 desc[UR12][R14.64+0x70], R17 ;  /* 0x000070110e009986 */ /* 0x0001e2000c10110c */
[----:B------:R-:W-:Y:S01]  /*9290*/  ISETP.GE.AND P1, PT, R16, 0x41, PT ;  /* 0x000000411000780c */ /* 0x000fe20003f26270 */
[-C--:B------:R-:W-:Y:S01]  /*92a0*/  FMUL R42, R42, R0.reuse ;  /* 0x000000002a2a7220 */ /* 0x080fe20000400000 */
[----:B------:R-:W-:Y:S01]  /*92b0*/  F2FP.SATFINITE.E4M3.F32.PACK_AB_MERGE_C R37, RZ, R37, RZ ;  /* 0x00000025ff25723e */ /* 0x000fe200048070ff */
[----:B------:R-:W-:Y:S01]  /*92c0*/  @!P4 STG.E.U8 desc[UR12][R14.64+0x71], R145 ;  /* 0x000071910e00c986 */ /* 0x000fe2000c10110c */
[----:B------:R-:W-:Y:S01]  /*92d0*/  ISETP.LT.OR P4, PT, R3, 0x79, !P3 ;  /* 0x000000790300780c */ /* 0x000fe20005f81670 */
[-C--:B------:R-:W-:Y:S01]  /*92e0*/  FMUL R43, R43, R0.reuse ;  /* 0x000000002b2b7220 */ /* 0x080fe20000400000 */
[C---:B------:R-:W-:Y:S01]  /*92f0*/  ISETP.LT.OR P3, PT, R3.reuse, 0x7a, !P3 ;  /* 0x0000007a0300780c */ /* 0x040fe20005f61670 */
[----:B------:R2:W-:Y:S01]  /*9300*/  @!P5 STG.E.U8 desc[UR12][R12.64+0x70], R5 ;  /* 0x000070050c00d986 */ /* 0x0005e2000c10110c */
[C---:B------:R-:W-:Y:S01]  /*9310*/  ISETP.LT.OR P5, PT, R3.reuse, 0x79, !P2 ;  /* 0x000000790300780c */ /* 0x040fe200057a1670 */
[-C--:B------:R-:W-:Y:S01]  /*9320*/  FMUL R44, R44, R0.reuse ;  /* 0x000000002c2c7220 */ /* 0x080fe20000400000 */
[C---:B------:R-:W-:Y:S01]  /*9330*/  ISETP.LT.OR P2, PT, R3.reuse, 0x7a, !P2 ;  /* 0x0000007a0300780c */ /* 0x040fe20005741670 */
[----:B------:R-:W-:Y:S01]  /*9340*/  @!P6 STG.E.U8 desc[UR12][R12.64+0x71], R147 ;  /* 0x000071930c00e986 */ /* 0x000fe2000c10110c */
[----:B------:R-:W-:Y:S01]  /*9350*/  ISETP.LT.OR P6, PT, R3, 0x1, !P1 ;  /* 0x000000010300780c */ /* 0x000fe20004fc1670 */
[----:B------:R-:W-:Y:S01]  /*9360*/  FMUL R45, R45, R0 ;  /* 0x000000002d2d7220 */ /* 0x000fe20000400000 */
[----:B-1----:R-:W-:Y:S01]  /*9370*/  F2FP.SATFINITE.E4M3.F32.PACK_AB_MERGE_C R7, RZ, R150, RZ ;  /* 0x00000096ff07723e */ /* 0x002fe200048070ff */
[----:B------:R-:W-:Y:S01]  /*9380*/  FMUL R46, R46, R0 ;  /* 0x000000002e2e7220 */ /* 0x000fe20000400000 */
[----:B0-----:R-:W-:Y:S01]  /*9390*/  F2FP.SATFINITE.E4M3.F32.PACK_AB_MERGE_C R17, RZ, R24, RZ ;  /* 0x00000018ff11723e */ /* 0x001fe200048070ff */
[----:B------:R-:W-:Y:S01]  /*93a0*/  FMUL R47, R47, R0 ;  /* 0x000000002f2f7220 */ /* 0x000fe20000400000 */
[----:B------:R-:W-:Y:S01]  /*93b0*/  F2FP.SATFINITE.E4M3.F32.PACK_AB_MERGE_C R39, RZ, R39, RZ ;  /* 0x00000027ff27723e */ /* 0x000fe200048070ff */
[----:B------:R-:W-:Y:S01]  /*93c0*/  @!P3 STG.E.U8 desc[UR12][R14.64+0x79], R149 ;  /* 0x000079950e00b986 */ /* 0x000fe2000c10110c */
[----:B--2---:R-:W-:Y:S01]  /*93d0*/  F2FP.SATFINITE.E4M3.F32.PACK_AB_MERGE_C R5, RZ, R148, RZ ;  /* 0x00000094ff05723e */ /* 0x004fe200048070ff */
[-C--:B------:R-:W-:Y:S01]  /*93e0*/  FMUL R48, R48, R0.reuse ;  /* 0x0000000030307220 */ /* 0x080fe20000400000 */
        /* <DEDUP_REMOVED lines=18> */
[----:B0-----:R-:W-:Y:S01]  /*9510*/  F2FP.SATFINITE.E4M3.F32.PACK_AB_MERGE_C R5, RZ, R26, RZ ;  /* 0x0000001aff05723e */ /* 0x001fe200048070ff */
[-C--:B------:R-:W-:Y:S01]  /*9520*/  FMUL R54, R54, R0.reuse ;  /* 0x0000000036367220 */ /* 0x080fe20000400000 */
[----:B------:R-:W-:Y:S01]  /*9530*/  F2FP.SATFINITE.E4M3.F32.PACK_AB_MERGE_C R49, RZ, R49, RZ ;  /* 0x00000031ff31723e */ /* 0x000fe200048070ff */
[----:B------:R-:W-:Y:S01]  /*9540*/  @!P2 STG.E.U8 desc[UR12][R10.64+0x1], R25 ;  /* 0x000001190a00a986 */ /* 0x000fe2000c10110c */
[----:B------:R-:W-:Y:S01]  /*9550*/  ISETP.LT.OR P2, PT, R3, 0x11, !P0 ;  /* 0x000000110300780c */ /* 0x000fe20004741670 */
[----:B------:R-:W-:Y:S01]  /*9560*/  FMUL R55, R55, R0 ;  /* 0x0000000037377220 */ /* 0x000fe20000400000 */
[----:B-1----:R-:W-:Y:S01]  /*9570*/  F2FP.SATFINITE.E4M3.F32.PACK_AB_MERGE_C R7, RZ, R28, RZ ;  /* 0x0000001cff07723e */ /* 0x002fe200048070ff */
[----:B------:R0:W-:Y:S01]  /*9580*/  @!P3 STG.E.U8 desc[UR12][R8.64], R5 ;  /* 0x000000050800b986 */ /* 0x0001e2000c10110c */
[C---:B------:R-:W-:Y:S01]  /*9590*/  ISETP.LT.OR P3, PT, R3.reuse, 0x9, !P0 ;  /* 0x000000090300780c */ /* 0x040fe20004761670 */
[----:B------:R-:W-:Y:S01]  /*95a0*/  FMUL R56, R56, R0 ;  /* 0x0000000038387220 */ /* 0x000fe20000400000 */
        /* <DEDUP_REMOVED lines=86> */
[----:B------:R-:W-:Y:S01]  /*9b10*/  FMUL R80, R80, R0 ;  /* 0x0000000050507220 */ /* 0x000fe20000400000 */
[----:B--2---:R-:W-:Y:S01]  /*9b20*/  F2FP.SATFINITE.E4M3.F32.PACK_AB_MERGE_C R13, RZ, R54, RZ ;  /* 0x00000036ff0d723e */ /* 0x004fe200048070ff */
[-C--:B------:R-:W-:Y:S01]  /*9b30*/  FMUL R81, R81, R0.reuse ;  /* 0x0000000051517220 */ /* 0x080fe20000400000 */
        /* <DEDUP_REMOVED lines=14> */
[C---:B------:R-:W-:Y:S01]  /*9c20*/  ISETP.LT.OR P4, PT, R3.reuse, 0x42, !P1 ;  /* 0x000000420300780c */ /* 0x040fe20004f81670 */
[----:B------:R-:W-:Y:S01]  /*9c30*/  FMUL R86, R86, R0 ;  /* 0x0000000056567220 */ /* 0x000fe20000400000 */
[----:B-1----:R-:W-:Y:S01]  /*9c40*/  F2FP.SATFINITE.E4M3.F32.PACK_AB_MERGE_C R7, RZ, R52, RZ ;  /* 0x00000034ff07723e */ /* 0x002fe200048070ff */
[----:B------:R0:W-:Y:S01]  /*9c50*/  @!P3 STG.E.U8 desc[UR12][R8.64+0x30], R5 ;  /* 0x000030050800b986 */ /* 0x0001e2000c10110c */
[----:B------:R-:W-:Y:S01]  /*9c60*/  ISETP.LT.OR P3, PT, R3, 0x3a, !P0 ;  /* 0x0000003a0300780c */ /* 0x000fe20004761670 */
[----:B------:R-:W-:Y:S01]  /*9c70*/  FMUL R0, R87, R0 ;  /* 0x0000000057007220 */ /* 0x000fe20000400000 */
[----:B------:R-:W-:Y:S01]  /*9c80*/  F2FP.SATFINITE.E4M3.F32.PACK_AB_MERGE_C R81, RZ, R81, RZ ;  /* 0x00000051ff51723e */ /* 0x000fe200048070ff */
[----:B------:R1:W-:Y:S01]  /*9c90*/  @!P5 STG.E.U8 desc[UR12][R10.64+0x38], R7 ;  /* 0x000038070a00d986 */ /* 0x0003e2000c10110c */
[----:B------:R-:W-:-:S02]  /*9ca0*/  ISETP.LT.OR P5, PT, R3, 0x41, !P0 ;  /* 0x000000410300780c */ /* 0x000fc400047a1670 */
[----:B------:R-:W-:Y:S01]  /*9cb0*/  F2FP.SATFINITE.E4M3.F32.PACK_AB_MERGE_C R83, RZ, R83, RZ ;  /* 0x00000053ff53723e */ /* 0x000fe200048070ff */
[----:B------:R-:W-:Y:S01]  /*9cc0*/  @!P6 STG.E.U8 desc[UR12][R10.64+0x39], R53 ;  /* 0x000039350a00e986 */ /* 0x000fe2000c10110c */
[C---:B------:R-:W-:Y:S02]  /*9cd0*/  ISETP.LT.OR P6, PT, R3.reuse, 0x42, !P0 ;  /* 0x000000420300780c */ /* 0x040fe400047c1670 */
[----:B------:R-:W-:Y:S01]  /*9ce0*/  F2FP.SATFINITE.E4M3.F32.PACK_AB_MERGE_C R85, RZ, R85, RZ ;  /* 0x00000055ff55723e */ /* 0x000fe200048070ff */
[----:B------:R2:W-:Y:S01]  /*9cf0*/  @!P2 STG.E.U8 desc[UR12][R8.64+0x38], R13 ;  /* 0x0000380d0800a986 */ /* 0x0005e2000c10110c */
[----:B------:R-:W-:Y:S02]  /*9d00*/  ISETP.LT.OR P2, PT, R3, 0x41, !P1 ;  /* 0x000000410300780c */ /* 0x000fe40004f41670 */
[----:B0-----:R-:W-:Y:S01]  /*9d10*/  F2FP.SATFINITE.E4M3.F32.PACK_AB_MERGE_C R5, RZ, R56, RZ ;  /* 0x00000038ff05723e */ /* 0x001fe200048070ff */
[----:B------:R-:W-:Y:S01]  /*9d20*/  @!P3 STG.E.U8 desc[UR12][R8.64+0x39], R55 ;  /* 0x000039370800b986 */ /* 0x000fe2000c10110c */
[----:B-1----:R-:W-:-:S02]  /*9d30*/  F2FP.SATFINITE.E4M3.F32.PACK_AB_MERGE_C R7, RZ, R58, RZ ;  /* 0x0000003aff07723e */ /* 0x002fc400048070ff */
[C---:B------:R-:W-:Y:S01]  /*9d40*/  ISETP.LT.OR P3, PT, R3.reuse, 0x49, !P1 ;  /* 0x000000490300780c */ /* 0x040fe20004f61670 */
[----:B------:R-:W-:Y:S01]  /*9d50*/  @!P4 STG.E.U8 desc[UR12][R10.64+0x41], R57 ;  /* 0x000041390a00c986 */ /* 0x000fe2000c10110c */
[----:B------:R-:W-:Y:S02]  /*9d60*/  ISETP.LT.OR P4, PT, R3, 0x4a, !P1 ;  /* 0x0000004a0300780c */ /* 0x000fe40004f81670 */
[----:B--2---:R-:W-:-:S03]  /*9d70*/  F2FP.SATFINITE.E4M3.F32.PACK_AB_MERGE_C R13, RZ, R64, RZ ;  /* 0x00000040ff0d723e */ /* 0x004fc600048070ff */
[----:B------:R0:W-:Y:S01]  /*9d80*/  @!P2 STG.E.U8 desc[UR12][R10.64+0x40], R5 ;  /* 0x000040050a00a986 */ /* 0x0001e2000c10110c */
[----:B------:R-:W-:-:S03]  /*9d90*/  ISETP.LT.OR P2, PT, R3, 0x51, !P1 ;  /* 0x000000510300780c */ /* 0x000fc60004f41670 */
[----:B------:R1:W-:Y:S01]  /*9da0*/  @!P5 STG.E.U8 desc[UR12][R8.64+0x40], R7 ;  /* 0x000040070800d986 */ /* 0x0003e2000c10110c */
[----:B------:R-:W-:-:S03]  /*9db0*/  ISETP.LT.OR P5, PT, R3, 0x49, !P0 ;  /* 0x000000490300780c */ /* 0x000fc600047a1670 */
[----:B------:R-:W-:Y:S01]  /*9dc0*/  @!P6 STG.E.U8 desc[UR12][R8.64+0x41], R59 ;  /* 0x0000413b0800e986 */ /* 0x000fe2000c10110c */
[C---:B------:R-:W-:Y:S02]  /*9dd0*/  ISETP.LT.OR P6, PT, R3.reuse, 0x4a, !P0 ;  /* 0x0000004a0300780c */ /* 0x040fe400047c1670 */
[----:B0-----:R-:W-:Y:S01]  /*9de0*/  F2FP.SATFINITE.E4M3.F32.PACK_AB_MERGE_C R5, RZ, R60, RZ ;  /* 0x0000003cff05723e */ /* 0x001fe200048070ff */
[----:B------:R-:W-:Y:S01]  /*9df0*/  @!P4 STG.E.U8 desc[UR12][R10.64+0x49], R61 ;  /* 0x0000493d0a00c986 */ /* 0x000fe2000c10110c */
[C---:B------:R-:W-:Y:S02]  /*9e00*/  ISETP.LT.OR P4, PT, R3.reuse, 0x52, !P0 ;  /* 0x000000520300780c */ /* 0x040fe40004781670 */
[----:B-1----:R-:W-:Y:S01]  /*9e10*/  F2FP.SATFINITE.E4M3.F32.PACK_AB_MERGE_C R7, RZ, R62, RZ ;  /* 0x0000003eff07723e */ /* 0x002fe200048070ff */
[----:B------:R0:W-:Y:S01]  /*9e20*/  @!P3 STG.E.U8 desc[UR12][R10.64+0x48], R5 ;  /* 0x000048050a00b986 */ /* 0x0001e2000c10110c */
[----:B------:R-:W-:-:S03]  /*9e30*/  ISETP.LT.OR P3, PT, R3, 0x52, !P1 ;  /* 0x000000520300780c */ /* 0x000fc60004f61670 */
[----:B------:R1:W-:Y:S01]  /*9e40*/  @!P5 STG.E.U8 desc[UR12][R8.64+0x48], R7 ;  /* 0x000048070800d986 */ /* 0x0003e2000c10110c */
[----:B------:R-:W-:-:S03]  /*9e50*/  ISETP.LT.OR P5, PT, R3, 0x59, !P1 ;  /* 0x000000590300780c */ /* 0x000fc60004fa1670 */
[----:B------:R-:W-:Y:S01]  /*9e60*/  @!P6 STG.E.U8 desc[UR12][R8.64+0x49], R63 ;  /* 0x0000493f0800e986 */ /* 0x000fe2000c10110c */
[----:B------:R-:W-:-:S03]  /*9e70*/  ISETP.LT.OR P6, PT, R3, 0x5a, !P1 ;  /* 0x0000005a0300780c */ /* 0x000fc60004fc1670 */
[----:B------:R2:W-:Y:S01]  /*9e80*/  @!P2 STG.E.U8 desc[UR12][R10.64+0x50], R13 ;  /* 0x0000500d0a00a986 */ /* 0x0005e2000c10110c */
[C---:B------:R-:W-:Y:S02]  /*9e90*/  ISETP.LT.OR P2, PT, R3.reuse, 0x51, !P0 ;  /* 0x000000510300780c */ /* 0x040fe40004741670 */
[----:B0-----:R-:W-:Y:S01]  /*9ea0*/  F2FP.SATFINITE.E4M3.F32.PACK_AB_MERGE_C R5, RZ, R66, RZ ;  /* 0x00000042ff05723e */ /* 0x001fe200048070ff */
[----:B------:R-:W-:Y:S01]  /*9eb0*/  @!P3 STG.E.U8 desc[UR12][R10.64+0x51], R65 ;  /* 0x000051410a00b986 */ /* 0x000fe2000c10110c */
[----:B-1----:R-:W-:Y:S02]  /*9ec0*/  F2FP.SATFINITE.E4M3.F32.PACK_AB_MERGE_C R7, RZ, R68, RZ ;  /* 0x00000044ff07723e */ /* 0x002fe400048070ff */
        /* <DEDUP_REMOVED lines=21> */
[----:B------:R-:W-:Y:S02]  /*a020*/  ISETP.LT.OR P6, PT, R3, 0x62, !P0 ;  /* 0x000000620300780c */ /* 0x000fe400047c1670 */
[----:B0-----:R-:W-:Y:S02]  /*a030*/  F2FP.SATFINITE.E4M3.F32.PACK_AB_MERGE_C R5, RZ, R76, RZ ;  /* 0x0000004cff05723e */ /* 0x001fe400048070ff */
[----:B-1----:R-:W-:Y:S02]  /*a040*/  F2FP.SATFINITE.E4M3.F32.PACK_AB_MERGE_C R7, RZ, R78, RZ ;  /* 0x0000004eff07723e */ /* 0x002fe400048070ff */
[----:B--2---:R-:W-:-:S07]  /*a050*/  F2FP.SATFINITE.E4M3.F32.PACK_AB_MERGE_C R13, RZ, R80, RZ ;  /* 0x00000050ff0d723e */ /* 0x004fce00048070ff */
[----:B------:R-:W-:Y:S01]  /*a060*/  @!P6 STG.E.U8 desc[UR12][R8.64+0x61], R75 ;  /* 0x0000614b0800e986 */ /* 0x000fe2000c10110c */
[----:B------:R-:W-:-:S03]  /*a070*/  ISETP.LT.OR P6, PT, R3, 0x71, !P1 ;  /* 0x000000710300780c */ /* 0x000fc60004fc1670 */
[----:B------:R0:W-:Y:S01]  /*a080*/  @!P2 STG.E.U8 desc[UR12][R10.64+0x68], R5 ;  /* 0x000068050a00a986 */ /* 0x0001e2000c10110c */
[----:B------:R-:W-:-:S03]  /*a090*/  ISETP.LT.OR P2, PT, R3, 0x72, !P1 ;  /* 0x000000720300780c */ /* 0x000fc60004f41670 */
[----:B------:R-:W-:Y:S01]  /*a0a0*/  @!P5 STG.E.U8 desc[UR12][R10.64+0x69], R77 ;  /* 0x0000694d0a00d986 */ /* 0x000fe2000c10110c */
[----:B------:R-:W-:-:S03]  /*a0b0*/  ISETP.LT.OR P5, PT, R3, 0x71, !P0 ;  /* 0x000000710300780c */ /* 0x000fc600047a1670 */
[----:B------:R1:W-:Y:S01]  /*a0c0*/  @!P3 STG.E.U8 desc[UR12][R8.64+0x68], R7 ;  /* 0x000068070800b986 */ /* 0x0003e2000c10110c */
[C---:B------:R-:W-:Y:S02]  /*a0d0*/  ISETP.LT.OR P3, PT, R3.reuse, 0x79, !P1 ;  /* 0x000000790300780c */ /* 0x040fe40004f61670 */
[C---:B------:R-:W-:Y:S01]  /*a0e0*/  ISETP.LT.OR P1, PT, R3.reuse, 0x7a, !P1 ;  /* 0x0000007a0300780c */ /* 0x040fe20004f21670 */
[----:B------:R-:W-:Y:S01]  /*a0f0*/  @!P4 STG.E.U8 desc[UR12][R8.64+0x69], R79 ;  /* 0x0000694f0800c986 */ /* 0x000fe2000c10110c */
[C---:B------:R-:W-:Y:S02]  /*a100*/  ISETP.LT.OR P4, PT, R3.reuse, 0x72, !P0 ;  /* 0x000000720300780c */ /* 0x040fe40004781670 */
[----:B0-----:R-:W-:Y:S01]  /*a110*/  F2FP.SATFINITE.E4M3.F32.PACK_AB_MERGE_C R5, RZ, R84, RZ ;  /* 0x00000054ff05723e */ /* 0x001fe200048070ff */
[----:B------:R0:W-:Y:S01]  /*a120*/  @!P6 STG.E.U8 desc[UR12][R10.64+0x70], R13 ;  /* 0x0000700d0a00e986 */ /* 0x0001e2000c10110c */
[C---:B------:R-:W-:Y:S02]  /*a130*/  ISETP.LT.OR P6, PT, R3.reuse, 0x79, !P0 ;  /* 0x000000790300780c */ /* 0x040fe400047c1670 */
[----:B------:R-:W-:Y:S01]  /*a140*/  ISETP.LT.OR P0, PT, R3, 0x7a, !P0 ;  /* 0x0000007a0300780c */ /* 0x000fe20004701670 */
[----:B------:R2:W-:Y:S01]  /*a150*/  @!P2 STG.E.U8 desc[UR12][R10.64+0x71], R81 ;  /* 0x000071510a00a986 */ /* 0x0005e2000c10110c */
[----:B------:R-:W-:-:S02]  /*a160*/  F2FP.SATFINITE.E4M3.F32.PACK_AB_MERGE_C R3, RZ, R82, RZ ;  /* 0x00000052ff03723e */ /* 0x000fc400048070ff */
[----:B-1----:R-:W-:-:S03]  /*a170*/  F2FP.SATFINITE.E4M3.F32.PACK_AB_MERGE_C R7, RZ, R86, RZ ;  /* 0x00000056ff07723e */ /* 0x002fc600048070ff */
[----:B------:R2:W-:Y:S01]  /*a180*/  @!P5 STG.E.U8 desc[UR12][R8.64+0x70], R3 ;  /* 0x000070030800d986 */ /* 0x0005e2000c10110c */
[----:B0-----:R-:W-:-:S03]  /*a190*/  F2FP.SATFINITE.E4M3.F32.PACK_AB_MERGE_C R13, RZ, R0, RZ ;  /* 0x00000000ff0d723e */ /* 0x001fc600048070ff */
[----:B------:R2:W-:Y:S04]  /*a1a0*/  @!P4 STG.E.U8 desc[UR12][R8.64+0x71], R83 ;  /* 0x000071530800c986 */ /* 0x0005e8000c10110c */
[----:B------:R2:W-:Y:S04]  /*a1b0*/  @!P3 STG.E.U8 desc[UR12][R10.64+0x78], R5 ;  /* 0x000078050a00b986 */ /* 0x0005e8000c10110c */
[----:B------:R2:W-:Y:S04]  /*a1c0*/  @!P1 STG.E.U8 desc[UR12][R10.64+0x79], R85 ;  /* 0x000079550a009986 */ /* 0x0005e8000c10110c */
[----:B------:R2:W-:Y:S01]  /*a1d0*/  @!P6 STG.E.U8 desc[UR12][R8.64+0x78], R7 ;  /* 0x000078070800e986 */ /* 0x0005e2000c10110c */
[----:B------:R-:W-:Y:S05]  /*a1e0*/  @P0 EXIT ;  /* 0x000000000000094d */ /* 0x000fea0003800000 */
[----:B------:R-:W-:Y:S01]  /*a1f0*/  STG.E.U8 desc[UR12][R8.64+0x79], R13 ;  /* 0x0000790d08007986 */ /* 0x000fe2000c10110c */
[----:B------:R-:W-:Y:S05]  /*a200*/  EXIT ;  /* 0x000000000000794d */ /* 0x000fea0003800000 */
.L_x_10:
[----:B------:R-:W-:-:S13]  /*a210*/  ISETP.NE.AND P0, PT, R6, RZ, PT ;  /* 0x000000ff0600720c */ /* 0x000fda0003f05270 */
[----:B------:R-:W-:Y:S05]  /*a220*/  @P0 EXIT ;  /* 0x000000000000094d */ /* 0x000fea0003800000 */
[----:B------:R-:W-:-:S13]  /*a230*/  ELECT P0, URZ, PT ;  /* 0x00000000003f782f */ /* 0x000fda0003800000 */
[----:B------:R-:W-:Y:S05]  /*a240*/  @!P0 BRA `(.L_x_279) ;  /* 0x0000000400b88947 */ /* 0x000fea0003800000 */
[----:B------:R-:W-:Y:S02]  /*a250*/  ISETP.GE.AND P0, PT, R4, 0x1, PT ;  /* 0x000000010400780c */ /* 0x000fe40003f06270 */
[----:B------:R-:W-:-:S04]  /*a260*/  SHF.R.S32.HI R7, RZ, 0x1f, R8 ;  /* 0x0000001fff077819 */ /* 0x000fc80000011408 */
[----:B------:R-:W-:-:S07]  /*a270*/  LEA.HI R7, R7, R8, RZ, 0x7 ;  /* 0x0000000807077211 */ /* 0x000fce00078f38ff */
[----:B------:R-:W-:Y:S05]  /*a280*/  @!P0 BRA `(.L_x_279) ;  /* 0x0000000400a88947 */ /* 0x000fea0003800000 */
[----:B---3-5:R-:W0:Y:S01]  /*a290*/  S2R R2, SR_CTAID.X ;  /* 0x0000000000027919 */ /* 0x028e220000002500 */
[----:B------:R-:W-:Y:S01]  /*a2a0*/  LOP3.LUT R7, R7, 0xffffff80, RZ, 0xc0, !PT ;  /* 0xffffff8007077812 */ /* 0x000fe200078ec0ff */
[----:B------:R-:W-:Y:S01]  /*a2b0*/  ULDC UR4, c[0x0][0x384] ;  /* 0x0000e10000047ab9 */ /* 0x000fe20000000800 */
[----:B------:R-:W-:Y:S01]  /*a2c0*/  LOP3.LUT P0, RZ, R8, 0x1f, RZ, 0xc0, !PT ;  /* 0x0000001f08ff7812 */ /* 0x000fe2000780c0ff */
[----:B------:R-:W2:Y:S01]  /*a2d0*/  S2R R12, SR_CTAID.Y ;  /* 0x00000000000c7919 */ /* 0x000ea20000002600 */
[----:B-1----:R-:W-:Y:S01]  /*a2e0*/  IMAD R0, R10, R11, RZ ;  /* 0x0000000b0a007224 */ /* 0x002fe200078e02ff */
[----:B------:R-:W-:Y:S01]  /*a2f0*/  ULDC UR5, c[0x0][0x388] ;  /* 0x0000e20000057ab9 */ /* 0x000fe20000000800 */
[----:B------:R-:W-:Y:S01]  /*a300*/  IMAD.IADD R7, R8, 0x1, -R7 ;  /* 0x0000000108077824 */ /* 0x000fe200078e0a07 */
[----:B------:R-:W-:Y:S01]  /*a310*/  LOP3.LUT R20, R3, 0x2, RZ, 0xfc, !PT ;  /* 0x0000000203147812 */ /* 0x000fe200078efcff */
[----:B------:R-:W-:Y:S01]  /*a320*/  IMAD.MOV.U32 R6, RZ, RZ, RZ ;  /* 0x000000ffff067224 */ /* 0x000fe200078e00ff */
[----:B------:R-:W-:Y:S01]  /*a330*/  CS2R R8, SRZ ;  /* 0x0000000000087805 */ /* 0x000fe2000001ff00 */
[----:B------:R-:W-:Y:S01]  /*a340*/  IMAD.MOV.U32 R10, RZ, RZ, RZ ;  /* 0x000000ffff0a7224 */ /* 0x000fe200078e00ff */
[----:B------:R-:W-:Y:S01]  /*a350*/  ISETP.NE.AND P1, PT, R7, RZ, PT ;  /* 0x000000ff0700720c */ /* 0x000fe20003f25270 */
[----:B------:R-:W-:Y:S01]  /*a360*/  IMAD R0, R5, R0, 0x1 ;  /* 0x0000000105007424 */ /* 0x000fe200078e0200 */
[----:B------:R-:W-:Y:S01]  /*a370*/  ISETP.NE.OR P0, PT, R7, RZ, !P0 ;  /* 0x000000ff0700720c */ /* 0x000fe20004705670 */
[----:B------:R-:W-:-:S02]  /*a380*/  IMAD.MOV.U32 R7, RZ, RZ, 0x1 ;  /* 0x00000001ff077424 */ /* 0x000fc400078e00ff */
[----:B0-----:R-:W-:-:S04]  /*a390*/  IMAD.SHL.U32 R18, R2, 0x80, RZ ;  /* 0x0000008002127824 */ /* 0x001fc800078e00ff */
[----:B------:R-:W-:-:S04]  /*a3a0*/  IMAD.HI.U32 R2, R18, UR4, RZ ;  /* 0x0000000412027c27 */ /* 0x000fc8000f8e00ff */
[----:B--2---:R-:W-:Y:S01]  /*a3b0*/  IMAD.SHL.U32 R19, R12, 0x80, RZ ;  /* 0x000000800c137824 */ /* 0x004fe200078e00ff */
[----:B------:R-:W-:-:S07]  /*a3c0*/  SHF.R.U32.HI R2, RZ, UR5, R2 ;  /* 0x00000005ff027c19 */ /* 0x000fce0008011602 */
.L_x_283:
[----:B------:R-:W0:Y:S01]  /*a3d0*/  S2R R12, SR_CgaCtaId ;  /* 0x00000000000c7919 */ /* 0x000e220000008800 */
[----:B------:R-:W-:-:S04]  /*a3e0*/  MOV R11, 0x400 ;  /* 0x00000400000b7802 */ /* 0x000fc80000000f00 */
[----:B0-----:R-:W-:Y:S02]  /*a3f0*/  LEA R21, R12, R11, 0x18 ;  /* 0x0000000b0c157211 */ /* 0x001fe400078ec0ff */
[----:B------:R-:W-:-:S03]  /*a400*/  SHF.L.U32 R11, R7, 0x1f, RZ ;  /* 0x0000001f070b7819 */ /* 0x000fc600000006ff */
[----:B------:R-:W-:-:S07]  /*a410*/  IMAD R12, R6, 0x8, R21 ;  /* 0x00000008060c7824 */ /* 0x000fce00078e0215 */
.L_x_280:
[----:B0-----:R0:W1:Y:S02]  /*a420*/  SYNCS.PHASECHK.TRANS64.TRYWAIT P2, [R12+URZ+0x380e0], R11 ;  /* 0x0380e00b0c0075a7 */ /* 0x001064000804017f */
[----:B-1----:R-:W-:Y:S05]  /*a430*/  @!P2 NANOSLEEP.SYNCS 0x989680 ;  /* 0x009896800000a95d */ /* 0x002fea0003900000 */
[----:B------:R-:W1:Y:S02]  /*a440*/  @!P2 SYNCS.PHASECHK.TRANS64 P2, [R12+URZ+0x380e0], R11 ;  /* 0x0380e00b0c00a5a7 */ /* 0x000e64000804007f */
[----:B-1----:R-:W-:Y:S05]  /*a450*/  @!P2 BRA `(.L_x_280) ;  /* 0xfffffffc00f0a947 */ /* 0x002fea000383ffff */
[----:B0-----:R-:W0:Y:S02]  /*a460*/  @!P1 LDC R11, c[0x0][0x500] ;  /* 0x00014000ff0b9b82 */ /* 0x001e240000000800 */
[----:B0-----:R0:W-:Y:S02]  /*a470*/  @!P1 SYNCS.ARRIVE.TRANS64 RZ, [R12+URZ+0x38000], R11 ;  /* 0x0380000b0cff99a7 */ /* 0x0011e4000800003f */
[----:B0-----:R-:W-:-:S04]  /*a480*/  PRMT R11, R20, 0x9910, RZ ;  /* 0x00009910140b7816 */ /* 0x001fc800000000ff */
[----:B------:R-:W-:-:S13]  /*a490*/  ISETP.NE.AND P2, PT, R11, 0x2, PT ;  /* 0x000000020b00780c */ /* 0x000fda0003f45270 */
[----:B------:R-:W-:Y:S05]  /*a4a0*/  @P2 BRA `(.L_x_281) ;  /* 0x0000000000042947 */ /* 0x000fea0003800000 */
[----:B------:R-:W-:Y:S01]  /*a4b0*/  BPT.TRAP 0x1 ;  /* 0x000000040000795c */ /* 0x000fe20000300000 */
.L_x_281:
[----:B------:R-:W-:Y:S05]  /*a4c0*/  @P0 BRA `(.L_x_282) ;  /* 0x0000000000040947 */ /* 0x000fea0003800000 */
[----:B------:R-:W-:Y:S01]  /*a4d0*/  BPT.TRAP 0x1 ;  /* 0x000000040000795c */ /* 0x000fe20000300000 */
.L_x_282:
[----:B------:R-:W0:Y:S01]  /*a4e0*/  LDC R13, c[0x0][0x380] ;  /* 0x0000e000ff0d7b82 */ /* 0x000e220000000800 */
[----:B------:R-:W-:Y:S01]  /*a4f0*/  R2UR UR4, R2 ;  /* 0x00000000020472ca */ /* 0x000fe200000e0000 */
[----:B------:R-:W-:Y:S01]  /*a500*/  ULDC UR20, c[0x0][0x38c] ;  /* 0x0000e30000147ab9 */ /* 0x000fe20000000800 */
[----:B------:R-:W-:Y:S01]  /*a510*/  R2UR UR5, R18 ;  /* 0x00000000120572ca */ /* 0x000fe200000e0000 */
[----:B------:R-:W-:Y:S01]  /*a520*/  UISETP.NE.AND UP0, UPT, UR20, 0x1, UPT ;  /* 0x000000011400788c */ /* 0x000fe2000bf05270 */
[----:B------:R-:W-:Y:S01]  /*a530*/  R2UR UR17, R12 ;  /* 0x000000000c1172ca */ /* 0x000fe200000e0000 */
[C---:B------:R-:W-:Y:S01]  /*a540*/  VIADD R12, R10.reuse, 0x1 ;  /* 0x000000010a0c7836 */ /* 0x040fe20000000000 */
[----:B------:R-:W-:Y:S01]  /*a550*/  R2UR UR18, R10 ;  /* 0x000000000a1272ca */ /* 0x000fe200000e0000 */
[----:B------:R-:W1:Y:S01]  /*a560*/  LDC.64 R14, c[0x0][0x3b8] ;  /* 0x0000ee00ff0e7b82 */ /* 0x000e620000000a00 */
[----:B------:R-:W-:Y:S01]  /*a570*/  R2UR UR10, R21 ;  /* 0x00000000150a72ca */ /* 0x000fe200000e0000 */
[----:B------:R-:W-:Y:S01]  /*a580*/  VIADD R0, R0, 0xffffffff ;  /* 0xffffffff00007836 */ /* 0x000fe20000000000 */
[----:B------:R-:W-:Y:S01]  /*a590*/  R2UR UR16, R6 ;  /* 0x00000000061072ca */ /* 0x000fe200000e0000 */
[----:B------:R-:W-:Y:S01]  /*a5a0*/  ULDC.64 UR24, c[0x0][0x198] ;  /* 0x0000660000187ab9 */ /* 0x000fe20000000a00 */
[----:B------:R-:W-:Y:S01]  /*a5b0*/  R2UR UR12, R9 ;  /* 0x00000000090c72ca */ /* 0x000fe200000e0000 */
[----:B------:R-:W-:Y:S01]  /*a5c0*/  ULDC.64 UR14, c[0x0][0x3b0] ;  /* 0x0000ec00000e7ab9 */ /* 0x000fe20000000a00 */
[----:B------:R-:W-:Y:S01]  /*a5d0*/  @UP0 ULDC.64 UR8, c[0x0][0x390] ;  /* 0x0000e40000080ab9 */ /* 0x000fe20000000a00 */
[----:B------:R-:W1:Y:S01]  /*a5e0*/  LDC.64 R16, c[0x0][0x3d8] ;  /* 0x0000f600ff107b82 */ /* 0x000e620000000a00 */
[----:B------:R-:W-:Y:S01]  /*a5f0*/  R2UR UR11, R19 ;  /* 0x00000000130b72ca */ /* 0x000fe200000e0000 */
[----:B------:R-:W-:Y:S01]  /*a600*/  ULDC.64 UR22, c[0x0][0x3d0] ;  /* 0x0000f40000167ab9 */ /* 0x000fe20000000a00 */
[----:B------:R-:W-:Y:S01]  /*a610*/  R2UR UR13, R8 ;  /* 0x00000000080d72ca */ /* 0x000fe200000e0000 */
[----:B------:R-:W-:Y:S01]  /*a620*/  VIADD R6, R6, 0x1 ;  /* 0x0000000106067836 */ /* 0x000fe20000000000 */
[----:B------:R-:W-:Y:S01]  /*a630*/  ISETP.GT.AND P5, PT, R0, 0x1, PT ;  /* 0x000000010000780c */ /* 0x000fe20003fa4270 */
[----:B------:R-:W-:Y:S01]  /*a640*/  USHF.L.U32 UR18, UR18, 0x5, URZ ;  /* 0x0000000512127899 */ /* 0x000fe2000800063f */
[----:B0-----:R-:W-:Y:S01]  /*a650*/  ISETP.NE.AND P2, PT, R13, 0x1, PT ;  /* 0x000000010d00780c */ /* 0x001fe20003f45270 */
[----:B------:R-:W-:Y:S01]  /*a660*/  ULEA UR16, UR16, UR10, 0xc ;  /* 0x0000000a10107291 */ /* 0x000fe2000f8e603f */
[C---:B------:R-:W-:Y:S01]  /*a670*/  ISETP.NE.AND P4, PT, R6.reuse, 0x1c, PT ;  /* 0x0000001c0600780c */ /* 0x040fe20003f85270 */
[----:B------:R-:W-:Y:S01]  /*a680*/  UIADD3 UR17, UR17, 0x38000, URZ ;  /* 0x0003800011117890 */ /* 0x000fe2000fffe03f */
[----:B------:R-:W-:Y:S01]  /*a690*/  UMOV UR26, 0x0 ;  /* 0x00000000001a7882 */ /* 0x000fe20000000000 */
[----:B------:R-:W-:Y:S01]  /*a6a0*/  UMOV UR27, 0x10000000 ;  /* 0x10000000001b7882 */ /* 0x000fe20000000000 */
[----:B------:R-:W-:Y:S01]  /*a6b0*/  UMOV UR10, UR18 ;  /* 0x00000012000a7c82 */ /* 0x000fe20008000000 */
[----:B------:R-:W-:-:S06]  /*a6c0*/  SEL R6, R6, RZ, P4 ;  /* 0x000000ff06067207 */ /* 0x000fcc0002000000 */
[----:B------:R-:W-:Y:S01]  /*a6d0*/  @P2 IMAD.U32 R11, RZ, RZ, UR4 ;  /* 0x00000004ff0b2e24 */ /* 0x000fe2000f8e00ff */
[----:B------:R-:W-:Y:S01]  /*a6e0*/  UIADD3 UR4, UP1, UR24, 0xf0, URZ ;  /* 0x000000f018047890 */ /* 0x000fe2000ff3e03f */
[----:B-1----:R-:W-:Y:S01]  /*a6f0*/  IMAD R10, R8, R15, R17 ;  /* 0x0000000f080a7224 */ /* 0x002fe200078e0211 */
[----:B------:R-:W-:Y:S02]  /*a700*/  UIADD3 UR24, UP2, UR24, 0x1f0, URZ ;  /* 0x000001f018187890 */ /* 0x000fe4000ff5e03f */
[----:B------:R-:W-:Y:S01]  /*a710*/  @P2 R2UR UR5, R11 ;  /* 0x000000000b0522ca */ /* 0x000fe200000e0000 */
[----:B------:R-:W-:Y:S01]  /*a720*/  IMAD R11, R9, R14, R16 ;  /* 0x0000000e090b7224 */ /* 0x000fe200078e0210 */
[----:B------:R-:W-:Y:S01]  /*a730*/  ISETP.NE.AND P2, PT, R12, R5, PT ;  /* 0x000000050c00720c */ /* 0x000fe20003f45270 */
[----:B------:R-:W0:Y:S03]  /*a740*/  LDC R14, c[0x0][0x3c8] ;  /* 0x0000f200ff0e7b82 */ /* 0x000e260000000800 */
[----:B------:R-:W-:Y:S01]  /*a750*/  PRMT R10, R11, 0x40, R10 ;  /* 0x000000400b0a7816 */ /* 0x000fe2000000000a */
[----:B------:R-:W-:-:S06]  /*a760*/  VIADD R11, R9, 0x1 ;  /* 0x00000001090b7836 */ /* 0x000fcc0000000000 */
[----:B------:R-:W-:Y:S02]  /*a770*/  UIADD3 UR6, -UR5, URZ, URZ ;  /* 0x0000003f05067290 */ /* 0x000fe4000fffe13f */
[----:B------:R-:W-:Y:S01]  /*a780*/  UMOV UR21, UR5 ;  /* 0x0000000500157c82 */ /* 0x000fe20008000000 */
[----:B------:R-:W-:-:S03]  /*a790*/  @P2 IMAD.MOV R11, RZ, RZ, R9 ;  /* 0x000000ffff0b2224 */ /* 0x000fc600078e0209 */
[----:B------:R-:W-:Y:S01]  /*a7a0*/  IMAD R13, R13, UR6, R18 ;  /* 0x000000060d0d7c24 */ /* 0x000fe2000f8e0212 */
[----:B------:R-:W-:Y:S02]  /*a7b0*/  UIMAD.WIDE.U32 UR6, UR5, UR8, URZ ;  /* 0x00000008050672a5 */ /* 0x000fe4000f8e003f */
[----:B------:R-:W-:Y:S02]  /*a7c0*/  UIADD3 UR8, UR16, 0x1c000, URZ ;  /* 0x0001c00010087890 */ /* 0x000fe4000fffe03f */
[----:B------:R-:W-:Y:S01]  /*a7d0*/  @UP0 USHF.R.U32.HI UR21, URZ, UR9, UR7 ;  /* 0x000000093f150299 */ /* 0x000fe20008011607 */
[----:B------:R-:W-:Y:S01]  /*a7e0*/  R2UR UR19, R13 ;  /* 0x000000000d1372ca */ /* 0x000fe200000e0000 */
[----:B------:R-:W-:Y:S01]  /*a7f0*/  VIADD R13, R8, 0x1 ;  /* 0x00000001080d7836 */ /* 0x000fe20000000000 */
[----:B------:R-:W-:Y:S01]  /*a800*/  R2UR UR7, R10 ;  /* 0x000000000a0772ca */ /* 0x000fe200000e0000 */
[----:B------:R-:W-:Y:S01]  /*a810*/  UIADD3 UR6, -UR21, URZ, URZ ;  /* 0x0000003f15067290 */ /* 0x000fe2000fffe13f */
[C---:B0-----:R-:W-:Y:S01]  /*a820*/  ISETP.NE.AND P3, PT, R11.reuse, R14, PT ;  /* 0x0000000e0b00720c */ /* 0x041fe20003f65270 */
[----:B------:R-:W-:Y:S01]  /*a830*/  UMOV UR9, UR17 ;  /* 0x0000001100097c82 */ /* 0x000fe20008000000 */
[----:B------:R-:W-:Y:S01]  /*a840*/  SEL R10, RZ, 0x1, P4 ;  /* 0x00000001ff0a7807 */ /* 0x000fe20002000000 */
[----:B------:R-:W-:Y:S01]  /*a850*/  UIMAD UR20, UR20, UR6, UR5 ;  /* 0x00000006141472a4 */ /* 0x000fe2000f8e0205 */
[----:B------:R-:W-:Y:S01]  /*a860*/  SEL R9, R11, RZ, P3 ;  /* 0x000000ff0b097207 */ /* 0x000fe20001800000 */
[----:B------:R-:W-:Y:S01]  /*a870*/  UIADD3.X UR5, URZ, UR25, URZ, UP1, !UPT ;  /* 0x000000193f057290 */ /* 0x000fe20008ffe43f */
[----:B------:R-:W-:Y:S01]  /*a880*/  LOP3.LUT R7, R7, R10, RZ, 0x3c, !PT ;  /* 0x0000000a07077212 */ /* 0x000fe200078e3cff */
[----:B------:R-:W-:Y:S01]  /*a890*/  UIMAD UR20, UR20, UR15, UR23 ;  /* 0x0000000f141472a4 */ /* 0x000fe2000f8e0217 */
[----:B------:R-:W-:Y:S01]  /*a8a0*/  SEL R10, R12, RZ, P2 ;  /* 0x000000ff0c0a7207 */ /* 0x000fe20001000000 */
[----:B------:R-:W-:-:S02]  /*a8b0*/  UIMAD UR19, UR19, UR14, UR22 ;  /* 0x0000000e131372a4 */ /* 0x000fc4000f8e0216 */
[----:B------:R-:W-:Y:S02]  /*a8c0*/  UPRMT UR6, UR7, 0x5410, URZ ;  /* 0x0000541007067896 */ /* 0x000fe4000800003f */
[----:B------:R-:W-:Y:S01]  /*a8d0*/  UIADD3.X UR25, URZ, UR25, URZ, UP2, !UPT ;  /* 0x000000193f197290 */ /* 0x000fe200097fe43f */
[----:B------:R-:W-:-:S04]  /*a8e0*/  @P3 IMAD.MOV R13, RZ, RZ, R8 ;  /* 0x000000ffff0d3224 */ /* 0x000fc800078e0208 */
[----:B------:R-:W-:Y:S02]  /*a8f0*/  IMAD.MOV.U32 R8, RZ, RZ, R13 ;  /* 0x000000ffff087224 */ /* 0x000fe400078e000d */
[----:B------:R0:W-:Y:S02]  /*a900*/  UTMALDG.4D.IM2COL [UR16], [UR4], UR6 ;  /* 0x00000010040073b4 */ /* 0x0001e40008058006 */
[----:B------:R0:W-:Y:S02]  /*a910*/  UTMALDG.4D [UR8], [UR24], desc[UR26] ;  /* 0x00001a08180075b4 */ /* 0x0001e40008019000 */
[----:B0-----:R-:W-:Y:S05]  /*a920*/  @P5 BRA `(.L_x_283) ;  /* 0xfffffff800a85947 */ /* 0x001fea000383ffff */
.L_x_279:
[----:B------:R-:W-:Y:S01]  /*a930*/  ISETP.GE.U32.AND P2, PT, R4, 0x1c, PT ;  /* 0x0000001c0400780c */ /* 0x000fe20003f46070 */
[----:B------:R-:W-:Y:S05]  /*a940*/  WARPSYNC.ALL ;  /* 0x0000000000007948 */ /* 0x000fea0003800000 */
[----:B------:R-:W-:-:S07]  /*a950*/  ELECT P1, URZ, PT ;  /* 0x00000000003f782f */ /* 0x000fce0003820000 */
[----:B------:R-:W-:-:S05]  /*a960*/  @P2 SHF.R.U32.HI R6, RZ, 0x2, R4 ;  /* 0x00000002ff062819 */ /* 0x000fca0000011604 */
[----:B------:R-:W-:-:S05]  /*a970*/  @P2 IMAD.WIDE.U32 R6, R6, 0x24924925, RZ ;  /* 0x2492492506062825 */ /* 0x000fca00078e00ff */
[----:B------:R-:W-:-:S04]  /*a980*/  @P2 LOP3.LUT R6, R7, 0x1, RZ, 0xc0, !PT ;  /* 0x0000000107062812 */ /* 0x000fc800078ec0ff */
[----:B------:R-:W-:Y:S01]  /*a990*/  @P2 ISETP.NE.U32.AND P0, PT, R6, 0x1, PT ;  /* 0x000000010600280c */ /* 0x000fe20003f05070 */
[----:B------:R-:W-:-:S12]  /*a9a0*/  @!P1 EXIT ;  /* 0x000000000000994d */ /* 0x000fd80003800000 */
[----:B------:R-:W-:Y:S01]  /*a9b0*/  LOP3.LUT R3, R3, 0x2, RZ, 0xfc, !PT ;  /* 0x0000000203037812 */ /* 0x000fe200078efcff */
[----:B-1---5:R-:W-:Y:S01]  /*a9c0*/  IMAD.MOV.U32 R0, RZ, RZ, 0x1 ;  /* 0x00000001ff007424 */ /* 0x022fe200078e00ff */
[----:B------:R-:W-:Y:S02]  /*a9d0*/  @P2 ISETP.NE.U32.AND.EX P0, PT, RZ, RZ, PT, P0 ;  /* 0x000000ffff00220c */ /* 0x000fe40003f05100 */
[----:B------:R-:W-:Y:S02]  /*a9e0*/  ISETP.NE.AND P1, PT, R3, 0x3, PT ;  /* 0x000000030300780c */ /* 0x000fe40003f25270 */
[----:B------:R-:W-:-:S11]  /*a9f0*/  @P2 SEL R0, RZ, 0x1, !P0 ;  /* 0x00000001ff002807 */ /* 0x000fd60004000000 */
[----:B------:R-:W-:Y:S05]  /*aa00*/  @!P1 BRA `(.L_x_284) ;  /* 0x0000000000049947 */ /* 0x000fea0003800000 */
[----:B------:R-:W-:Y:S01]  /*aa10*/  BPT.TRAP 0x1 ;  /* 0x000000040000795c */ /* 0x000fe20000300000 */
.L_x_284:
[----:B------:R-:W0:Y:S01]  /*aa20*/  S2R R6, SR_CgaCtaId ;  /* 0x0000000000067919 */ /* 0x000e220000008800 */
[----:B---3--:R-:W-:Y:S02]  /*aa30*/  SHF.R.U32.HI R2, RZ, 0x2, R4 ;  /* 0x00000002ff027819 */ /* 0x008fe40000011604 */
[----:B------:R-:W-:-:S03]  /*aa40*/  MOV R5, 0x400 ;  /* 0x0000040000057802 */ /* 0x000fc60000000f00 */
[----:B------:R-:W-:-:S04]  /*aa50*/  IMAD.WIDE.U32 R2, R2, 0x24924925, RZ ;  /* 0x2492492502027825 */ /* 0x000fc800078e00ff */
[----:B------:R-:W-:Y:S01]  /*aa60*/  IMAD R2, R3, -0x1c, R4 ;  /* 0xffffffe403027824 */ /* 0x000fe200078e0204 */
[----:B0-----:R-:W-:-:S05]  /*aa70*/  LEA R5, R6, R5, 0x18 ;  /* 0x0000000506057211 */ /* 0x001fca00078ec0ff */
[----:B------:R-:W-:Y:S01]  /*aa80*/  VIADD R3, R5, 0x380e0 ;  /* 0x000380e005037836 */ /* 0x000fe20000000000 */
[----:B------:R-:W-:-:S03]  /*aa90*/  SHF.L.U32 R5, R0, 0x1f, RZ ;  /* 0x0000001f00057819 */ /* 0x000fc600000006ff */
[----:B------:R-:W-:-:S07]  /*aaa0*/  IMAD R4, R2, 0x8, R3 ;  /* 0x0000000802047824 */ /* 0x000fce00078e0203 */
.L_x_285:
[----:B0-----:R0:W1:Y:S02]  /*aab0*/  SYNCS.PHASECHK.TRANS64.TRYWAIT P0, [R4+URZ], R5 ;  /* 0x00000005040075a7 */ /* 0x001064000800017f */
[----:B-1----:R-:W-:Y:S05]  /*aac0*/  @!P0 NANOSLEEP.SYNCS 0x989680 ;  /* 0x009896800000895d */ /* 0x002fea0003900000 */
[----:B------:R-:W1:Y:S02]  /*aad0*/  @!P0 SYNCS.PHASECHK.TRANS64 P0, [R4+URZ], R5 ;  /* 0x00000005040085a7 */ /* 0x000e64000800007f */
[----:B-1----:R-:W-:Y:S05]  /*aae0*/  @!P0 BRA `(.L_x_285) ;  /* 0xfffffffc00f08947 */ /* 0x002fea000383ffff */
[----:B------:R-:W-:-:S05]  /*aaf0*/  VIADD R2, R2, 0x1 ;  /* 0x0000000102027836 */ /* 0x000fca0000000000 */
[----:B------:R-:W-:-:S04]  /*ab00*/  ISETP.NE.AND P0, PT, R2, 0x1c, PT ;  /* 0x0000001c0200780c */ /* 0x000fc80003f05270 */
[----:B0-----:R-:W-:Y:S02]  /*ab10*/  SEL R5, RZ, 0x1, P0 ;  /* 0x00000001ff057807 */ /* 0x001fe40000000000 */
[----:B------:R-:W-:Y:S02]  /*ab20*/  SEL R2, R2, RZ, P0 ;  /* 0x000000ff02027207 */ /* 0x000fe40000000000 */
[----:B------:R-:W-:-:S03]  /*ab30*/  LOP3.LUT R7, R0, R5, RZ, 0x3c, !PT ;  /* 0x0000000500077212 */ /* 0x000fc600078e3cff */
[----:B------:R-:W-:Y:S01]  /*ab40*/  IMAD R0, R2, 0x8, R3 ;  /* 0x0000000802007824 */ /* 0x000fe200078e0203 */
[----:B------:R-:W-:-:S07]  /*ab50*/  SHF.L.U32 R5, R7, 0x1f, RZ ;  /* 0x0000001f07057819 */ /* 0x000fce00000006ff */
.L_x_286:
        /* <DEDUP_REMOVED lines=11> */
.L_x_287:
        /* <DEDUP_REMOVED lines=11> */
.L_x_288:
        /* <DEDUP_REMOVED lines=11> */
.L_x_289:
        /* <DEDUP_REMOVED lines=11> */
.L_x_290:
        /* <DEDUP_REMOVED lines=11> */
.L_x_291:
        /* <DEDUP_REMOVED lines=11> */
.L_x_292:
        /* <DEDUP_REMOVED lines=11> */
.L_x_293:
        /* <DEDUP_REMOVED lines=11> */
.L_x_294:
        /* <DEDUP_REMOVED lines=11> */
.L_x_295:
        /* <DEDUP_REMOVED lines=11> */
.L_x_296:
        /* <DEDUP_REMOVED lines=11> */
.L_x_297:
        /* <DEDUP_REMOVED lines=11> */
.L_x_298:
        /* <DEDUP_REMOVED lines=11> */
.L_x_299:
        /* <DEDUP_REMOVED lines=11> */
.L_x_300:
        /* <DEDUP_REMOVED lines=11> */
.L_x_301:
        /* <DEDUP_REMOVED lines=11> */
.L_x_302:
        /* <DEDUP_REMOVED lines=11> */
.L_x_303:
        /* <DEDUP_REMOVED lines=11> */
.L_x_304:
        /* <DEDUP_REMOVED lines=11> */
.L_x_305:
        /* <DEDUP_REMOVED lines=11> */
.L_x_306:
        /* <DEDUP_REMOVED lines=11> */
.L_x_307:
        /* <DEDUP_REMOVED lines=11> */
.L_x_308:
        /* <DEDUP_REMOVED lines=11> */
.L_x_309:
        /* <DEDUP_REMOVED lines=11> */
.L_x_310:
        /* <DEDUP_REMOVED lines=11> */
.L_x_311:
        /* <DEDUP_REMOVED lines=11> */
.L_x_312:
[----:B0-----:R0:W1:Y:S02]  /*bd40*/  SYNCS.PHASECHK.TRANS64.TRYWAIT P0, [R2+URZ], R3 ;  /* 0x00000003020075a7 */ /* 0x001064000800017f */
[----:B-1----:R-:W-:Y:S05]  /*bd50*/  @!P0 NANOSLEEP.SYNCS 0x989680 ;  /* 0x009896800000895d */ /* 0x002fea0003900000 */
[----:B------:R-:W1:Y:S02]  /*bd60*/  @!P0 SYNCS.PHASECHK.TRANS64 P0, [R2+URZ], R3 ;  /* 0x00000003020085a7 */ /* 0x000e64000800007f */
[----:B-1----:R-:W-:Y:S05]  /*bd70*/  @P0 EXIT ;  /* 0x000000000000094d */ /* 0x002fea0003800000 */
[----:B------:R-:W-:Y:S05]  /*bd80*/  BRA `(.L_x_312) ;  /* 0xfffffffc00ec7947 */ /* 0x000fea000383ffff */
.L_x_313:
[----:B------:R-:W-:-:S00]  /*bd90*/  BRA `(.L_x_313) ;  /* 0xfffffffc00fc7947 */ /* 0x000fc0000383ffff */
[----:B------:R-:W-:-:S00]  /*bda0*/  NOP ;  /* 0x0000000000007918 */ /* 0x000fc00000000000 */
        /* <DEDUP_REMOVED lines=13> */
.L_x_314:


//--------------------- .nv.shared._ZN7cutlass13device_kernelINS_4conv6kernel13ConvUniversalINS1_16ConvProblemShapeILNS1_8OperatorE0ELi2EEENS1_10collective14CollectiveConvINS1_46MainloopSm90TmaGmmaWarpSpecializedImplicitGemmILS5_0ELi28ELi2EN4cute5tupleIJNSA_1CILi1EEESD_SD_EEENS1_36KernelImplicitTmaWarpSpecializedSm90ELi1EEENSB_IJNSC_ILi128EEESH_NSB_IJNSC_ILi32EEEEEEEEENS_12float_e4m3_tESL_NSA_8TiledMMAINSA_8MMA_AtomIJNSA_4SM904GMMA31MMA_64x128x32_F32E4M3E4M3_SS_TNILNSP_7ScaleInE1ELSR_1EEEEEENSA_6LayoutISE_NSB_IJNSC_ILi0EEESV_SV_EEEEENSB_IJNSA_10UnderscoreESY_SY_EEEEENS7_6detail26Sm90ImplicitGemmTileTraitsINSA_20SM90_TMA_LOAD_IM2COLENSA_14ComposedLayoutINSA_7SwizzleILi1ELi4ELi3EEENSA_18smem_ptr_flag_bitsILi8EEENSU_INSB_IJNSB_IJNSC_ILi8EEENSC_ILi16EEEEEENSB_IJSI_SD_EEENSB_IJSD_NSC_ILi28EEEEEEEEENSB_IJNSB_IJSI_NSC_ILi256EEEEEENSB_IJSD_SV_EEENSB_IJSV_NSC_ILi4096EEEEEEEEEEEEEvEENS12_INSA_13SM90_TMA_LOADES1N_vEEEENS_8epilogue10collective6detail29Sm90TmaWarpSpecializedAdapterINS1T_15DefaultEpilogueISL_NSB_IJNSB_IJlllEEESD_SV_EEES1Y_NS1S_6thread17LinearCombinationISL_Li1EffLNS1Z_9ScaleType4KindE0ELNS_15FloatRoundStyleE2ESL_EENS_4gemm15EpilogueDefaultEEEEEvvEEEEvNT_6ParamsE --------------------------
	.section	.nv.shared._ZN7cutlass13device_kernelINS_4conv6kernel13ConvUniversalINS1_16ConvProblemShapeILNS1_8OperatorE0ELi2EEENS1_10collective14CollectiveConvINS1_46MainloopSm90TmaGmmaWarpSpecializedImplicitGemmILS5_0ELi28ELi2EN4cute5tupleIJNSA_1CILi1EEESD_SD_EEENS1_36KernelImplicitTmaWarpSpecializedSm90ELi1EEENSB_IJNSC_ILi128EEESH_NSB_IJNSC_ILi32EEEEEEEEENS_12float_e4m3_tESL_NSA_8TiledMMAINSA_8MMA_AtomIJNSA_4SM904GMMA31MMA_64x128x32_F32E4M3E4M3_SS_TNILNSP_7ScaleInE1ELSR_1EEEEEENSA_6LayoutISE_NSB_IJNSC_ILi0EEESV_SV_EEEEENSB_IJNSA_10UnderscoreESY_SY_EEEEENS7_6detail26Sm90ImplicitGemmTileTraitsINSA_20SM90_TMA_LOAD_IM2COLENSA_14ComposedLayoutINSA_7SwizzleILi1ELi4ELi3EEENSA_18smem_ptr_flag_bitsILi8EEENSU_INSB_IJNSB_IJNSC_ILi8EEENSC_ILi16EEEEEENSB_IJSI_SD_EEENSB_IJSD_NSC_ILi28EEEEEEEEENSB_IJNSB_IJSI_NSC_ILi256EEEEEENSB_IJSD_SV_EEENSB_IJSV_NSC_ILi4096EEEEEEEEEEEEEvEENS12_INSA_13SM90_TMA_LOADES1N_vEEEENS_8epilogue10collective6detail29Sm90TmaWarpSpecializedAdapterINS1T_15DefaultEpilogueISL_NSB_IJNSB_IJlllEEESD_SV_EEES1Y_NS1S_6thread17LinearCombinationISL_Li1EffLNS1Z_9ScaleType4KindE0ELNS_15FloatRoundStyleE2ESL_EENS_4gemm15EpilogueDefaultEEEEEvvEEEEvNT_6ParamsE,"aw",@nobits
	.sectionflags	@""
	.align	16
	.zero		1024


//--------------------- .nv.shared.reserved.0     --------------------------
	.section	.nv.shared.reserved.0,"aw",@nobits
	.weak		__nv_reservedSMEM_offset_0_alias
	.size		__nv_reservedSMEM_offset_0_alias, 0, 0
	.other		__nv_reservedSMEM_offset_0_alias,@"STO_CUDA_RESERVED_SHARED STV_DEFAULT"
__nv_reservedSMEM_offset_0_alias:
	.zero		0


//--------------------- .nv.global                --------------------------
	.section	.nv.global,"aw",@nobits
.nv.global:
	.type		_ZN39_INTERNAL_d1712d4e_4_k_cu_5a191d44_26144cute1_E,@object
	.size		_ZN39_INTERNAL_d1712d4e_4_k_cu_5a191d44_26144cute1_E,(_ZN39_INTERNAL_d1712d4e_4_k_cu_5a191d44_26144cuda3std3__45__cpo6cbeginE - _ZN39_INTERNAL_d1712d4e_4_k_cu_5a191d44_26144cute1_E)
_ZN39_INTERNAL_d1712d4e_4_k_cu_5a191d44_26144cute1_E:
	.zero		1
	.type		_ZN39_INTERNAL_d1712d4e_4_k_cu_5a191d44_26144cuda3std3__45__cpo6cbeginE,@object
	.size		_ZN39_INTERNAL_d1712d4e_4_k_cu_5a191d44_26144cuda3std3__45__cpo6cbeginE,(_ZN39_INTERNAL_d1712d4e_4_k_cu_5a191d44_26144cuda3std3__48in_placeE - _ZN39_INTERNAL_d1712d4e_4_k_cu_5a191d44_26144cuda3std3__45__cpo6cbeginE)
_ZN39_INTERNAL_d1712d4e_4_k_cu_5a191d44_26144cuda3std3__45__cpo6cbeginE:
	.zero		1
	.type		_ZN39_INTERNAL_d1712d4e_4_k_cu_5a191d44_26144cuda3std3__48in_placeE,@object
	.size		_ZN39_INTERNAL_d1712d4e_4_k_cu_5a191d44_26144cuda3std3__48in_placeE,(_ZN39_INTERNAL_d1712d4e_4_k_cu_5a191d44_26144cuda3std6ranges3__45__cpo9iter_moveE - _ZN39_INTERNAL_d1712d4e_4_k_cu_5a191d44_26144cuda3std3__48in_placeE)
_ZN39_INTERNAL_d1712d4e_4_k_cu_5a191d44_26144cuda3std3__48in_placeE:
	.zero		1
	.type		_ZN39_INTERNAL_d1712d4e_4_k_cu_5a191d44_26144cuda3std6ranges3__45__cpo9iter_moveE,@object
	.size		_ZN39_INTERNAL_d1712d4e_4_k_cu_5a191d44_26144cuda3std6ranges3__45__cpo9iter_moveE,(_ZN39_INTERNAL_d1712d4e_4_k_cu_5a191d44_26144cuda3std3__45__cpo5beginE - _ZN39_INTERNAL_d1712d4e_4_k_cu_5a191d44_26144cuda3std6ranges3__45__cpo9iter_moveE)
_ZN39_INTERNAL_d1712d4e_4_k_cu_5a191d44_26144cuda3std6ranges3__45__cpo9iter_moveE:
	.zero		1
	.type		_ZN39_INTERNAL_d1712d4e_4_k_cu_5a191d44_26144cuda3std3__45__cpo5beginE,@object
	.size		_ZN39_INTERNAL_d1712d4e_4_k_cu_5a191d44_26144cuda3std3__45__cpo5beginE,(_ZN39_INTERNAL_d1712d4e_4_k_cu_5a191d44_26144cuda3std3__441_GLOBAL__N__d1712d4e_4_k_cu_5a191d44_26146ignoreE - _ZN39_INTERNAL_d1712d4e_4_k_cu_5a191d44_26144cuda3std3__45__cpo5beginE)
_ZN39_INTERNAL_d1712d4e_4_k_cu_5a191d44_26144cuda3std3__45__cpo5beginE:
	.zero		1
	.type		_ZN39_INTERNAL_d1712d4e_4_k_cu_5a191d44_26144cuda3std3__441_GLOBAL__N__d1712d4e_4_k_cu_5a191d44_26146ignoreE,@object
	.size		_ZN39_INTERNAL_d1712d4e_4_k_cu_5a191d44_26144cuda3std3__441_GLOBAL__N__d1712d4e_4_k_cu_5a191d44_26146ignoreE,(_ZN39_INTERNAL_d1712d4e_4_k_cu_5a191d44_26144cute7productE - _ZN39_INTERNAL_d1712d4e_4_k_cu_5a191d44_26144cuda3std3__441_GLOBAL__N__d1712d4e_4_k_cu_5a191d44_26146ignoreE)
_ZN39_INTERNAL_d1712d4e_4_k_cu_5a191d44_26144cuda3std3__441_GLOBAL__N__d1712d4e_4_k_cu_5a191d44_26146ignoreE:
	.zero		1
	.type		_ZN39_INTERNAL_d1712d4e_4_k_cu_5a191d44_26144cute7productE,@object
	.size		_ZN39_INTERNAL_d1712d4e_4_k_cu_5a191d44_26144cute7productE,(_ZN39_INTERNAL_d1712d4e_4_k_cu_5a191d44_26144cuda3std3__45__cpo3endE - _ZN39_INTERNAL_d1712d4e_4_k_cu_5a191d44_26144cute7productE)
_ZN39_INTERNAL_d1712d4e_4_k_cu_5a191d44_26144cute7productE:
	.zero		1
	.type		_ZN39_INTERNAL_d1712d4e_4_k_cu_5a191d44_26144cuda3std3__45__cpo3endE,@object
	.size		_ZN39_INTERNAL_d1712d4e_4_k_cu_5a191d44_26144cuda3std3__45__cpo3endE,(_ZN39_INTERNAL_d1712d4e_4_k_cu_5a191d44_26144cuda3std3__419piecewise_constructE - _ZN39_INTERNAL_d1712d4e_4_k_cu_5a191d44_26144cuda3std3__45__cpo3endE)
_ZN39_INTERNAL_d1712d4e_4_k_cu_5a191d44_26144cuda3std3__45__cpo3endE:
	.zero		1
	.type		_ZN39_INTERNAL_d1712d4e_4_k_cu_5a191d44_26144cuda3std3__419piecewise_constructE,@object
	.size		_ZN39_INTERNAL_d1712d4e_4_k_cu_5a191d44_26144cuda3std3__419piecewise_constructE,(_ZN39_INTERNAL_d1712d4e_4_k_cu_5a191d44_26144cuda3std3__45__cpo4cendE - _ZN39_INTERNAL_d1712d4e_4_k_cu_5a191d44_26144cuda3std3__419piecewise_constructE)
_ZN39_INTERNAL_d1712d4e_4_k_cu_5a191d44_26144cuda3std3__419piecewise_constructE:
	.zero		1
	.type		_ZN39_INTERNAL_d1712d4e_4_k_cu_5a191d44_26144cuda3std3__45__cpo4cendE,@object
	.size		_ZN39_INTERNAL_d1712d4e_4_k_cu_5a191d44_26144cuda3std3__45__cpo4cendE,(_ZN39_INTERNAL_d1712d4e_4_k_cu_5a191d44_26144cuda3std6ranges3__45__cpo4swapE - _ZN39_INTERNAL_d1712d4e_4_k_cu_5a191d44_26144cuda3std3__45__cpo4cendE)
_ZN39_INTERNAL_d1712d4e_4_k_cu_5a191d44_26144cuda3std3__45__cpo4cendE:
	.zero		1
	.type		_ZN39_INTERNAL_d1712d4e_4_k_cu_5a191d44_26144cuda3std6ranges3__45__cpo4swapE,@object
	.size		_ZN39_INTERNAL_d1712d4e_4_k_cu_5a191d44_26144cuda3std6ranges3__45__cpo4swapE,(.L_7 - _ZN39_INTERNAL_d1712d4e_4_k_cu_5a191d44_26144cuda3std6ranges3__45__cpo4swapE)
_ZN39_INTERNAL_d1712d4e_4_k_cu_5a191d44_26144cuda3std6ranges3__45__cpo4swapE:
	.zero		1
.L_7:


//--------------------- .nv.constant0._ZN7cutlass13device_kernelINS_4conv6kernel13ConvUniversalINS1_16ConvProblemShapeILNS1_8OperatorE0ELi2EEENS1_10collective14CollectiveConvINS1_46MainloopSm90TmaGmmaWarpSpecializedImplicitGemmILS5_0ELi28ELi2EN4cute5tupleIJNSA_1CILi1EEESD_SD_EEENS1_36KernelImplicitTmaWarpSpecializedSm90ELi1EEENSB_IJNSC_ILi128EEESH_NSB_IJNSC_ILi32EEEEEEEEENS_12float_e4m3_tESL_NSA_8TiledMMAINSA_8MMA_AtomIJNSA_4SM904GMMA31MMA_64x128x32_F32E4M3E4M3_SS_TNILNSP_7ScaleInE1ELSR_1EEEEEENSA_6LayoutISE_NSB_IJNSC_ILi0EEESV_SV_EEEEENSB_IJNSA_10UnderscoreESY_SY_EEEEENS7_6detail26Sm90ImplicitGemmTileTraitsINSA_20SM90_TMA_LOAD_IM2COLENSA_14ComposedLayoutINSA_7SwizzleILi1ELi4ELi3EEENSA_18smem_ptr_flag_bitsILi8EEENSU_INSB_IJNSB_IJNSC_ILi8EEENSC_ILi16EEEEEENSB_IJSI_SD_EEENSB_IJSD_NSC_ILi28EEEEEEEEENSB_IJNSB_IJSI_NSC_ILi256EEEEEENSB_IJSD_SV_EEENSB_IJSV_NSC_ILi4096EEEEEEEEEEEEEvEENS12_INSA_13SM90_TMA_LOADES1N_vEEEENS_8epilogue10collective6detail29Sm90TmaWarpSpecializedAdapterINS1T_15DefaultEpilogueISL_NSB_IJNSB_IJlllEEESD_SV_EEES1Y_NS1S_6thread17LinearCombinationISL_Li1EffLNS1Z_9ScaleType4KindE0ELNS_15FloatRoundStyleE2ESL_EENS_4gemm15EpilogueDefaultEEEEEvvEEEEvNT_6ParamsE --------------------------
	.section	.nv.constant0._ZN7cutlass13device_kernelINS_4conv6kernel13ConvUniversalINS1_16ConvProblemShapeILNS1_8OperatorE0ELi2EEENS1_10collective14CollectiveConvINS1_46MainloopSm90TmaGmmaWarpSpecializedImplicitGemmILS5_0ELi28ELi2EN4cute5tupleIJNSA_1CILi1EEESD_SD_EEENS1_36KernelImplicitTmaWarpSpecializedSm90ELi1EEENSB_IJNSC_ILi128EEESH_NSB_IJNSC_ILi32EEEEEEEEENS_12float_e4m3_tESL_NSA_8TiledMMAINSA_8MMA_AtomIJNSA_4SM904GMMA31MMA_64x128x32_F32E4M3E4M3_SS_TNILNSP_7ScaleInE1ELSR_1EEEEEENSA_6LayoutISE_NSB_IJNSC_ILi0EEESV_SV_EEEEENSB_IJNSA_10UnderscoreESY_SY_EEEEENS7_6detail26Sm90ImplicitGemmTileTraitsINSA_20SM90_TMA_LOAD_IM2COLENSA_14ComposedLayoutINSA_7SwizzleILi1ELi4ELi3EEENSA_18smem_ptr_flag_bitsILi8EEENSU_INSB_IJNSB_IJNSC_ILi8EEENSC_ILi16EEEEEENSB_IJSI_SD_EEENSB_IJSD_NSC_ILi28EEEEEEEEENSB_IJNSB_IJSI_NSC_ILi256EEEEEENSB_IJSD_SV_EEENSB_IJSV_NSC_ILi4096EEEEEEEEEEEEEvEENS12_INSA_13SM90_TMA_LOADES1N_vEEEENS_8epilogue10collective6detail29Sm90TmaWarpSpecializedAdapterINS1T_15DefaultEpilogueISL_NSB_IJNSB_IJlllEEESD_SV_EEES1Y_NS1S_6thread17LinearCombinationISL_Li1EffLNS1Z_9ScaleType4KindE0ELNS_15FloatRoundStyleE2ESL_EENS_4gemm15EpilogueDefaultEEEEEvvEEEEvNT_6ParamsE,"a",@progbits
	.sectionflags	@""
	.align	4
.nv.constant0._ZN7cutlass13device_kernelINS_4conv6kernel13ConvUniversalINS1_16ConvProblemShapeILNS1_8OperatorE0ELi2EEENS1_10collective14CollectiveConvINS1_46MainloopSm90TmaGmmaWarpSpecializedImplicitGemmILS5_0ELi28ELi2EN4cute5tupleIJNSA_1CILi1EEESD_SD_EEENS1_36KernelImplicitTmaWarpSpecializedSm90ELi1EEENSB_IJNSC_ILi128EEESH_NSB_IJNSC_ILi32EEEEEEEEENS_12float_e4m3_tESL_NSA_8TiledMMAINSA_8MMA_AtomIJNSA_4SM904GMMA31MMA_64x128x32_F32E4M3E4M3_SS_TNILNSP_7ScaleInE1ELSR_1EEEEEENSA_6LayoutISE_NSB_IJNSC_ILi0EEESV_SV_EEEEENSB_IJNSA_10UnderscoreESY_SY_EEEEENS7_6detail26Sm90ImplicitGemmTileTraitsINSA_20SM90_TMA_LOAD_IM2COLENSA_14ComposedLayoutINSA_7SwizzleILi1ELi4ELi3EEENSA_18smem_ptr_flag_bitsILi8EEENSU_INSB_IJNSB_IJNSC_ILi8EEENSC_ILi16EEEEEENSB_IJSI_SD_EEENSB_IJSD_NSC_ILi28EEEEEEEEENSB_IJNSB_IJSI_NSC_ILi256EEEEEENSB_IJSD_SV_EEENSB_IJSV_NSC_ILi4096EEEEEEEEEEEEEvEENS12_INSA_13SM90_TMA_LOADES1N_vEEEENS_8epilogue10collective6detail29Sm90TmaWarpSpecializedAdapterINS1T_15DefaultEpilogueISL_NSB_IJNSB_IJlllEEESD_SV_EEES1Y_NS1S_6thread17LinearCombinationISL_Li1EffLNS1Z_9ScaleType4KindE0ELNS_15FloatRoundStyleE2ESL_EENS_4gemm15EpilogueDefaultEEEEEvvEEEEvNT_6ParamsE:
	.zero		1536


//--------------------- SYMBOLS --------------------------

	.type		.nv.reservedSmem.offset0,@object
	.size		.nv.reservedSmem.offset0,0x4
